//
// Generated by NVIDIA NVVM Compiler
//
// Compiler Build ID: CL-36424714
// Cuda compilation tools, release 13.0, V13.0.88
// Based on NVVM 20.0.0
//

.version 9.0
.target sm_100
.address_size 64

	// .globl	_Z24random_graph_initializerPiS_iij
.global .align 4 .b8 precalc_xorwow_matrix[102400];
.global .align 4 .b8 precalc_xorwow_offset_matrix[102400];
.global .align 4 .b8 mrg32k3aM1[2304];
.global .align 4 .b8 mrg32k3aM2[2304];
.global .align 4 .b8 mrg32k3aM1SubSeq[2016];
.global .align 4 .b8 mrg32k3aM2SubSeq[2016];
.global .align 4 .b8 mrg32k3aM1Seq[2304];
.global .align 4 .b8 mrg32k3aM2Seq[2304];
.const .align 8 .b8 __cr_lgamma_table[72];

.visible .entry _Z24random_graph_initializerPiS_iij(
	.param .u64 .ptr .align 1 _Z24random_graph_initializerPiS_iij_param_0,
	.param .u64 .ptr .align 1 _Z24random_graph_initializerPiS_iij_param_1,
	.param .u32 _Z24random_graph_initializerPiS_iij_param_2,
	.param .u32 _Z24random_graph_initializerPiS_iij_param_3,
	.param .u32 _Z24random_graph_initializerPiS_iij_param_4
)
{
	.local .align 8 .b8 	__local_depot0[48];
	.reg .b64 	%SP;
	.reg .b64 	%SPL;
	.reg .pred 	%p<64>;
	.reg .b32 	%r<1213>;
	.reg .b64 	%rd<30>;

	mov.u64 	%SPL, __local_depot0;
	ld.param.u64 	%rd10, [_Z24random_graph_initializerPiS_iij_param_0];
	ld.param.u64 	%rd11, [_Z24random_graph_initializerPiS_iij_param_1];
	ld.param.u32 	%r547, [_Z24random_graph_initializerPiS_iij_param_2];
	ld.param.u32 	%r545, [_Z24random_graph_initializerPiS_iij_param_3];
	ld.param.u32 	%r546, [_Z24random_graph_initializerPiS_iij_param_4];
	mov.u32 	%r548, %ctaid.x;
	mov.u32 	%r549, %ntid.x;
	mov.u32 	%r550, %tid.x;
	mad.lo.s32 	%r1, %r548, %r549, %r550;
	setp.ge.s32 	%p1, %r1, %r547;
	@%p1 bra 	$L__BB0_117;
	add.u64 	%rd1, %SPL, 0;
	cvt.s64.s32 	%rd2, %r1;
	xor.b32  	%r551, %r546, -1429050551;
	mul.lo.s32 	%r2, %r551, 1099087573;
	add.s32 	%r552, %r2, -638133224;
	add.s32 	%r947, %r2, 123456789;
	st.local.v2.u32 	[%rd1], {%r552, %r947};
	xor.b32  	%r946, %r2, 362436069;
	mov.b32 	%r553, -123459836;
	st.local.v2.u32 	[%rd1+8], {%r946, %r553};
	add.s32 	%r943, %r2, 5783321;
	mov.b32 	%r554, -589760388;
	st.local.v2.u32 	[%rd1+16], {%r554, %r943};
	setp.eq.s32 	%p2, %r1, 0;
	@%p2 bra 	$L__BB0_116;
	mov.b32 	%r930, 0;
	mov.u64 	%rd14, precalc_xorwow_matrix;
	mov.u64 	%rd29, %rd2;
$L__BB0_3:
	mov.u64 	%rd3, %rd29;
	and.b64  	%rd4, %rd3, 3;
	setp.eq.s64 	%p3, %rd4, 0;
	@%p3 bra 	$L__BB0_115;
	mul.wide.u32 	%rd13, %r930, 3200;
	add.s64 	%rd5, %rd14, %rd13;
	mov.b32 	%r943, 0;
	mov.u32 	%r944, %r943;
	mov.u32 	%r945, %r943;
	mov.u32 	%r946, %r943;
	mov.u32 	%r947, %r943;
	mov.u32 	%r936, %r943;
$L__BB0_5:
	mul.wide.u32 	%rd15, %r936, 4;
	add.s64 	%rd16, %rd1, %rd15;
	ld.local.u32 	%r16, [%rd16+4];
	shl.b32 	%r17, %r936, 5;
	mov.b32 	%r942, 0;
$L__BB0_6:
	.pragma "nounroll";
	shr.u32 	%r558, %r16, %r942;
	and.b32  	%r559, %r558, 1;
	setp.eq.b32 	%p4, %r559, 1;
	not.pred 	%p5, %p4;
	add.s32 	%r560, %r17, %r942;
	mul.lo.s32 	%r561, %r560, 5;
	mul.wide.u32 	%rd17, %r561, 4;
	add.s64 	%rd6, %rd5, %rd17;
	@%p5 bra 	$L__BB0_8;
	ld.global.u32 	%r562, [%rd6];
	xor.b32  	%r947, %r947, %r562;
	ld.global.u32 	%r563, [%rd6+4];
	xor.b32  	%r946, %r946, %r563;
	ld.global.u32 	%r564, [%rd6+8];
	xor.b32  	%r945, %r945, %r564;
	ld.global.u32 	%r565, [%rd6+12];
	xor.b32  	%r944, %r944, %r565;
	ld.global.u32 	%r566, [%rd6+16];
	xor.b32  	%r943, %r943, %r566;
$L__BB0_8:
	and.b32  	%r568, %r558, 2;
	setp.eq.s32 	%p6, %r568, 0;
	@%p6 bra 	$L__BB0_10;
	ld.global.u32 	%r569, [%rd6+20];
	xor.b32  	%r947, %r947, %r569;
	ld.global.u32 	%r570, [%rd6+24];
	xor.b32  	%r946, %r946, %r570;
	ld.global.u32 	%r571, [%rd6+28];
	xor.b32  	%r945, %r945, %r571;
	ld.global.u32 	%r572, [%rd6+32];
	xor.b32  	%r944, %r944, %r572;
	ld.global.u32 	%r573, [%rd6+36];
	xor.b32  	%r943, %r943, %r573;
$L__BB0_10:
	and.b32  	%r575, %r558, 4;
	setp.eq.s32 	%p7, %r575, 0;
	@%p7 bra 	$L__BB0_12;
	ld.global.u32 	%r576, [%rd6+40];
	xor.b32  	%r947, %r947, %r576;
	ld.global.u32 	%r577, [%rd6+44];
	xor.b32  	%r946, %r946, %r577;
	ld.global.u32 	%r578, [%rd6+48];
	xor.b32  	%r945, %r945, %r578;
	ld.global.u32 	%r579, [%rd6+52];
	xor.b32  	%r944, %r944, %r579;
	ld.global.u32 	%r580, [%rd6+56];
	xor.b32  	%r943, %r943, %r580;
$L__BB0_12:
	and.b32  	%r582, %r558, 8;
	setp.eq.s32 	%p8, %r582, 0;
	@%p8 bra 	$L__BB0_14;
	ld.global.u32 	%r583, [%rd6+60];
	xor.b32  	%r947, %r947, %r583;
	ld.global.u32 	%r584, [%rd6+64];
	xor.b32  	%r946, %r946, %r584;
	ld.global.u32 	%r585, [%rd6+68];
	xor.b32  	%r945, %r945, %r585;
	ld.global.u32 	%r586, [%rd6+72];
	xor.b32  	%r944, %r944, %r586;
	ld.global.u32 	%r587, [%rd6+76];
	xor.b32  	%r943, %r943, %r587;
$L__BB0_14:
	and.b32  	%r589, %r558, 16;
	setp.eq.s32 	%p9, %r589, 0;
	@%p9 bra 	$L__BB0_16;
	ld.global.u32 	%r590, [%rd6+80];
	xor.b32  	%r947, %r947, %r590;
	ld.global.u32 	%r591, [%rd6+84];
	xor.b32  	%r946, %r946, %r591;
	ld.global.u32 	%r592, [%rd6+88];
	xor.b32  	%r945, %r945, %r592;
	ld.global.u32 	%r593, [%rd6+92];
	xor.b32  	%r944, %r944, %r593;
	ld.global.u32 	%r594, [%rd6+96];
	xor.b32  	%r943, %r943, %r594;
$L__BB0_16:
	and.b32  	%r596, %r558, 32;
	setp.eq.s32 	%p10, %r596, 0;
	@%p10 bra 	$L__BB0_18;
	ld.global.u32 	%r597, [%rd6+100];
	xor.b32  	%r947, %r947, %r597;
	ld.global.u32 	%r598, [%rd6+104];
	xor.b32  	%r946, %r946, %r598;
	ld.global.u32 	%r599, [%rd6+108];
	xor.b32  	%r945, %r945, %r599;
	ld.global.u32 	%r600, [%rd6+112];
	xor.b32  	%r944, %r944, %r600;
	ld.global.u32 	%r601, [%rd6+116];
	xor.b32  	%r943, %r943, %r601;
$L__BB0_18:
	and.b32  	%r603, %r558, 64;
	setp.eq.s32 	%p11, %r603, 0;
	@%p11 bra 	$L__BB0_20;
	ld.global.u32 	%r604, [%rd6+120];
	xor.b32  	%r947, %r947, %r604;
	ld.global.u32 	%r605, [%rd6+124];
	xor.b32  	%r946, %r946, %r605;
	ld.global.u32 	%r606, [%rd6+128];
	xor.b32  	%r945, %r945, %r606;
	ld.global.u32 	%r607, [%rd6+132];
	xor.b32  	%r944, %r944, %r607;
	ld.global.u32 	%r608, [%rd6+136];
	xor.b32  	%r943, %r943, %r608;
$L__BB0_20:
	and.b32  	%r610, %r558, 128;
	setp.eq.s32 	%p12, %r610, 0;
	@%p12 bra 	$L__BB0_22;
	ld.global.u32 	%r611, [%rd6+140];
	xor.b32  	%r947, %r947, %r611;
	ld.global.u32 	%r612, [%rd6+144];
	xor.b32  	%r946, %r946, %r612;
	ld.global.u32 	%r613, [%rd6+148];
	xor.b32  	%r945, %r945, %r613;
	ld.global.u32 	%r614, [%rd6+152];
	xor.b32  	%r944, %r944, %r614;
	ld.global.u32 	%r615, [%rd6+156];
	xor.b32  	%r943, %r943, %r615;
$L__BB0_22:
	and.b32  	%r617, %r558, 256;
	setp.eq.s32 	%p13, %r617, 0;
	@%p13 bra 	$L__BB0_24;
	ld.global.u32 	%r618, [%rd6+160];
	xor.b32  	%r947, %r947, %r618;
	ld.global.u32 	%r619, [%rd6+164];
	xor.b32  	%r946, %r946, %r619;
	ld.global.u32 	%r620, [%rd6+168];
	xor.b32  	%r945, %r945, %r620;
	ld.global.u32 	%r621, [%rd6+172];
	xor.b32  	%r944, %r944, %r621;
	ld.global.u32 	%r622, [%rd6+176];
	xor.b32  	%r943, %r943, %r622;
$L__BB0_24:
	and.b32  	%r624, %r558, 512;
	setp.eq.s32 	%p14, %r624, 0;
	@%p14 bra 	$L__BB0_26;
	ld.global.u32 	%r625, [%rd6+180];
	xor.b32  	%r947, %r947, %r625;
	ld.global.u32 	%r626, [%rd6+184];
	xor.b32  	%r946, %r946, %r626;
	ld.global.u32 	%r627, [%rd6+188];
	xor.b32  	%r945, %r945, %r627;
	ld.global.u32 	%r628, [%rd6+192];
	xor.b32  	%r944, %r944, %r628;
	ld.global.u32 	%r629, [%rd6+196];
	xor.b32  	%r943, %r943, %r629;
$L__BB0_26:
	and.b32  	%r631, %r558, 1024;
	setp.eq.s32 	%p15, %r631, 0;
	@%p15 bra 	$L__BB0_28;
	ld.global.u32 	%r632, [%rd6+200];
	xor.b32  	%r947, %r947, %r632;
	ld.global.u32 	%r633, [%rd6+204];
	xor.b32  	%r946, %r946, %r633;
	ld.global.u32 	%r634, [%rd6+208];
	xor.b32  	%r945, %r945, %r634;
	ld.global.u32 	%r635, [%rd6+212];
	xor.b32  	%r944, %r944, %r635;
	ld.global.u32 	%r636, [%rd6+216];
	xor.b32  	%r943, %r943, %r636;
$L__BB0_28:
	and.b32  	%r638, %r558, 2048;
	setp.eq.s32 	%p16, %r638, 0;
	@%p16 bra 	$L__BB0_30;
	ld.global.u32 	%r639, [%rd6+220];
	xor.b32  	%r947, %r947, %r639;
	ld.global.u32 	%r640, [%rd6+224];
	xor.b32  	%r946, %r946, %r640;
	ld.global.u32 	%r641, [%rd6+228];
	xor.b32  	%r945, %r945, %r641;
	ld.global.u32 	%r642, [%rd6+232];
	xor.b32  	%r944, %r944, %r642;
	ld.global.u32 	%r643, [%rd6+236];
	xor.b32  	%r943, %r943, %r643;
$L__BB0_30:
	and.b32  	%r645, %r558, 4096;
	setp.eq.s32 	%p17, %r645, 0;
	@%p17 bra 	$L__BB0_32;
	ld.global.u32 	%r646, [%rd6+240];
	xor.b32  	%r947, %r947, %r646;
	ld.global.u32 	%r647, [%rd6+244];
	xor.b32  	%r946, %r946, %r647;
	ld.global.u32 	%r648, [%rd6+248];
	xor.b32  	%r945, %r945, %r648;
	ld.global.u32 	%r649, [%rd6+252];
	xor.b32  	%r944, %r944, %r649;
	ld.global.u32 	%r650, [%rd6+256];
	xor.b32  	%r943, %r943, %r650;
$L__BB0_32:
	and.b32  	%r652, %r558, 8192;
	setp.eq.s32 	%p18, %r652, 0;
	@%p18 bra 	$L__BB0_34;
	ld.global.u32 	%r653, [%rd6+260];
	xor.b32  	%r947, %r947, %r653;
	ld.global.u32 	%r654, [%rd6+264];
	xor.b32  	%r946, %r946, %r654;
	ld.global.u32 	%r655, [%rd6+268];
	xor.b32  	%r945, %r945, %r655;
	ld.global.u32 	%r656, [%rd6+272];
	xor.b32  	%r944, %r944, %r656;
	ld.global.u32 	%r657, [%rd6+276];
	xor.b32  	%r943, %r943, %r657;
$L__BB0_34:
	and.b32  	%r659, %r558, 16384;
	setp.eq.s32 	%p19, %r659, 0;
	@%p19 bra 	$L__BB0_36;
	ld.global.u32 	%r660, [%rd6+280];
	xor.b32  	%r947, %r947, %r660;
	ld.global.u32 	%r661, [%rd6+284];
	xor.b32  	%r946, %r946, %r661;
	ld.global.u32 	%r662, [%rd6+288];
	xor.b32  	%r945, %r945, %r662;
	ld.global.u32 	%r663, [%rd6+292];
	xor.b32  	%r944, %r944, %r663;
	ld.global.u32 	%r664, [%rd6+296];
	xor.b32  	%r943, %r943, %r664;
$L__BB0_36:
	and.b32  	%r666, %r558, 32768;
	setp.eq.s32 	%p20, %r666, 0;
	@%p20 bra 	$L__BB0_38;
	ld.global.u32 	%r667, [%rd6+300];
	xor.b32  	%r947, %r947, %r667;
	ld.global.u32 	%r668, [%rd6+304];
	xor.b32  	%r946, %r946, %r668;
	ld.global.u32 	%r669, [%rd6+308];
	xor.b32  	%r945, %r945, %r669;
	ld.global.u32 	%r670, [%rd6+312];
	xor.b32  	%r944, %r944, %r670;
	ld.global.u32 	%r671, [%rd6+316];
	xor.b32  	%r943, %r943, %r671;
$L__BB0_38:
	add.s32 	%r942, %r942, 16;
	setp.ne.s32 	%p21, %r942, 32;
	@%p21 bra 	$L__BB0_6;
	mad.lo.s32 	%r672, %r936, -31, %r17;
	add.s32 	%r936, %r672, 1;
	setp.ne.s32 	%p22, %r936, 5;
	@%p22 bra 	$L__BB0_5;
	st.local.u32 	[%rd1+4], %r947;
	st.local.v2.u32 	[%rd1+8], {%r946, %r945};
	st.local.v2.u32 	[%rd1+16], {%r944, %r943};
	setp.eq.s64 	%p23, %rd4, 1;
	@%p23 bra 	$L__BB0_115;
	mov.b32 	%r943, 0;
	mov.u32 	%r1036, %r943;
	mov.u32 	%r1037, %r943;
	mov.u32 	%r946, %r943;
	mov.u32 	%r947, %r943;
	mov.u32 	%r1028, %r943;
$L__BB0_42:
	mul.wide.u32 	%rd18, %r1028, 4;
	add.s64 	%rd19, %rd1, %rd18;
	ld.local.u32 	%r192, [%rd19+4];
	shl.b32 	%r193, %r1028, 5;
	mov.b32 	%r1034, 0;
$L__BB0_43:
	.pragma "nounroll";
	shr.u32 	%r675, %r192, %r1034;
	and.b32  	%r676, %r675, 1;
	setp.eq.b32 	%p24, %r676, 1;
	not.pred 	%p25, %p24;
	add.s32 	%r677, %r193, %r1034;
	mul.lo.s32 	%r678, %r677, 5;
	mul.wide.u32 	%rd20, %r678, 4;
	add.s64 	%rd7, %rd5, %rd20;
	@%p25 bra 	$L__BB0_45;
	ld.global.u32 	%r679, [%rd7];
	xor.b32  	%r947, %r947, %r679;
	ld.global.u32 	%r680, [%rd7+4];
	xor.b32  	%r946, %r946, %r680;
	ld.global.u32 	%r681, [%rd7+8];
	xor.b32  	%r1037, %r1037, %r681;
	ld.global.u32 	%r682, [%rd7+12];
	xor.b32  	%r1036, %r1036, %r682;
	ld.global.u32 	%r683, [%rd7+16];
	xor.b32  	%r943, %r943, %r683;
$L__BB0_45:
	and.b32  	%r685, %r675, 2;
	setp.eq.s32 	%p26, %r685, 0;
	@%p26 bra 	$L__BB0_47;
	ld.global.u32 	%r686, [%rd7+20];
	xor.b32  	%r947, %r947, %r686;
	ld.global.u32 	%r687, [%rd7+24];
	xor.b32  	%r946, %r946, %r687;
	ld.global.u32 	%r688, [%rd7+28];
	xor.b32  	%r1037, %r1037, %r688;
	ld.global.u32 	%r689, [%rd7+32];
	xor.b32  	%r1036, %r1036, %r689;
	ld.global.u32 	%r690, [%rd7+36];
	xor.b32  	%r943, %r943, %r690;
$L__BB0_47:
	and.b32  	%r692, %r675, 4;
	setp.eq.s32 	%p27, %r692, 0;
	@%p27 bra 	$L__BB0_49;
	ld.global.u32 	%r693, [%rd7+40];
	xor.b32  	%r947, %r947, %r693;
	ld.global.u32 	%r694, [%rd7+44];
	xor.b32  	%r946, %r946, %r694;
	ld.global.u32 	%r695, [%rd7+48];
	xor.b32  	%r1037, %r1037, %r695;
	ld.global.u32 	%r696, [%rd7+52];
	xor.b32  	%r1036, %r1036, %r696;
	ld.global.u32 	%r697, [%rd7+56];
	xor.b32  	%r943, %r943, %r697;
$L__BB0_49:
	and.b32  	%r699, %r675, 8;
	setp.eq.s32 	%p28, %r699, 0;
	@%p28 bra 	$L__BB0_51;
	ld.global.u32 	%r700, [%rd7+60];
	xor.b32  	%r947, %r947, %r700;
	ld.global.u32 	%r701, [%rd7+64];
	xor.b32  	%r946, %r946, %r701;
	ld.global.u32 	%r702, [%rd7+68];
	xor.b32  	%r1037, %r1037, %r702;
	ld.global.u32 	%r703, [%rd7+72];
	xor.b32  	%r1036, %r1036, %r703;
	ld.global.u32 	%r704, [%rd7+76];
	xor.b32  	%r943, %r943, %r704;
$L__BB0_51:
	and.b32  	%r706, %r675, 16;
	setp.eq.s32 	%p29, %r706, 0;
	@%p29 bra 	$L__BB0_53;
	ld.global.u32 	%r707, [%rd7+80];
	xor.b32  	%r947, %r947, %r707;
	ld.global.u32 	%r708, [%rd7+84];
	xor.b32  	%r946, %r946, %r708;
	ld.global.u32 	%r709, [%rd7+88];
	xor.b32  	%r1037, %r1037, %r709;
	ld.global.u32 	%r710, [%rd7+92];
	xor.b32  	%r1036, %r1036, %r710;
	ld.global.u32 	%r711, [%rd7+96];
	xor.b32  	%r943, %r943, %r711;
$L__BB0_53:
	and.b32  	%r713, %r675, 32;
	setp.eq.s32 	%p30, %r713, 0;
	@%p30 bra 	$L__BB0_55;
	ld.global.u32 	%r714, [%rd7+100];
	xor.b32  	%r947, %r947, %r714;
	ld.global.u32 	%r715, [%rd7+104];
	xor.b32  	%r946, %r946, %r715;
	ld.global.u32 	%r716, [%rd7+108];
	xor.b32  	%r1037, %r1037, %r716;
	ld.global.u32 	%r717, [%rd7+112];
	xor.b32  	%r1036, %r1036, %r717;
	ld.global.u32 	%r718, [%rd7+116];
	xor.b32  	%r943, %r943, %r718;
$L__BB0_55:
	and.b32  	%r720, %r675, 64;
	setp.eq.s32 	%p31, %r720, 0;
	@%p31 bra 	$L__BB0_57;
	ld.global.u32 	%r721, [%rd7+120];
	xor.b32  	%r947, %r947, %r721;
	ld.global.u32 	%r722, [%rd7+124];
	xor.b32  	%r946, %r946, %r722;
	ld.global.u32 	%r723, [%rd7+128];
	xor.b32  	%r1037, %r1037, %r723;
	ld.global.u32 	%r724, [%rd7+132];
	xor.b32  	%r1036, %r1036, %r724;
	ld.global.u32 	%r725, [%rd7+136];
	xor.b32  	%r943, %r943, %r725;
$L__BB0_57:
	and.b32  	%r727, %r675, 128;
	setp.eq.s32 	%p32, %r727, 0;
	@%p32 bra 	$L__BB0_59;
	ld.global.u32 	%r728, [%rd7+140];
	xor.b32  	%r947, %r947, %r728;
	ld.global.u32 	%r729, [%rd7+144];
	xor.b32  	%r946, %r946, %r729;
	ld.global.u32 	%r730, [%rd7+148];
	xor.b32  	%r1037, %r1037, %r730;
	ld.global.u32 	%r731, [%rd7+152];
	xor.b32  	%r1036, %r1036, %r731;
	ld.global.u32 	%r732, [%rd7+156];
	xor.b32  	%r943, %r943, %r732;
$L__BB0_59:
	and.b32  	%r734, %r675, 256;
	setp.eq.s32 	%p33, %r734, 0;
	@%p33 bra 	$L__BB0_61;
	ld.global.u32 	%r735, [%rd7+160];
	xor.b32  	%r947, %r947, %r735;
	ld.global.u32 	%r736, [%rd7+164];
	xor.b32  	%r946, %r946, %r736;
	ld.global.u32 	%r737, [%rd7+168];
	xor.b32  	%r1037, %r1037, %r737;
	ld.global.u32 	%r738, [%rd7+172];
	xor.b32  	%r1036, %r1036, %r738;
	ld.global.u32 	%r739, [%rd7+176];
	xor.b32  	%r943, %r943, %r739;
$L__BB0_61:
	and.b32  	%r741, %r675, 512;
	setp.eq.s32 	%p34, %r741, 0;
	@%p34 bra 	$L__BB0_63;
	ld.global.u32 	%r742, [%rd7+180];
	xor.b32  	%r947, %r947, %r742;
	ld.global.u32 	%r743, [%rd7+184];
	xor.b32  	%r946, %r946, %r743;
	ld.global.u32 	%r744, [%rd7+188];
	xor.b32  	%r1037, %r1037, %r744;
	ld.global.u32 	%r745, [%rd7+192];
	xor.b32  	%r1036, %r1036, %r745;
	ld.global.u32 	%r746, [%rd7+196];
	xor.b32  	%r943, %r943, %r746;
$L__BB0_63:
	and.b32  	%r748, %r675, 1024;
	setp.eq.s32 	%p35, %r748, 0;
	@%p35 bra 	$L__BB0_65;
	ld.global.u32 	%r749, [%rd7+200];
	xor.b32  	%r947, %r947, %r749;
	ld.global.u32 	%r750, [%rd7+204];
	xor.b32  	%r946, %r946, %r750;
	ld.global.u32 	%r751, [%rd7+208];
	xor.b32  	%r1037, %r1037, %r751;
	ld.global.u32 	%r752, [%rd7+212];
	xor.b32  	%r1036, %r1036, %r752;
	ld.global.u32 	%r753, [%rd7+216];
	xor.b32  	%r943, %r943, %r753;
$L__BB0_65:
	and.b32  	%r755, %r675, 2048;
	setp.eq.s32 	%p36, %r755, 0;
	@%p36 bra 	$L__BB0_67;
	ld.global.u32 	%r756, [%rd7+220];
	xor.b32  	%r947, %r947, %r756;
	ld.global.u32 	%r757, [%rd7+224];
	xor.b32  	%r946, %r946, %r757;
	ld.global.u32 	%r758, [%rd7+228];
	xor.b32  	%r1037, %r1037, %r758;
	ld.global.u32 	%r759, [%rd7+232];
	xor.b32  	%r1036, %r1036, %r759;
	ld.global.u32 	%r760, [%rd7+236];
	xor.b32  	%r943, %r943, %r760;
$L__BB0_67:
	and.b32  	%r762, %r675, 4096;
	setp.eq.s32 	%p37, %r762, 0;
	@%p37 bra 	$L__BB0_69;
	ld.global.u32 	%r763, [%rd7+240];
	xor.b32  	%r947, %r947, %r763;
	ld.global.u32 	%r764, [%rd7+244];
	xor.b32  	%r946, %r946, %r764;
	ld.global.u32 	%r765, [%rd7+248];
	xor.b32  	%r1037, %r1037, %r765;
	ld.global.u32 	%r766, [%rd7+252];
	xor.b32  	%r1036, %r1036, %r766;
	ld.global.u32 	%r767, [%rd7+256];
	xor.b32  	%r943, %r943, %r767;
$L__BB0_69:
	and.b32  	%r769, %r675, 8192;
	setp.eq.s32 	%p38, %r769, 0;
	@%p38 bra 	$L__BB0_71;
	ld.global.u32 	%r770, [%rd7+260];
	xor.b32  	%r947, %r947, %r770;
	ld.global.u32 	%r771, [%rd7+264];
	xor.b32  	%r946, %r946, %r771;
	ld.global.u32 	%r772, [%rd7+268];
	xor.b32  	%r1037, %r1037, %r772;
	ld.global.u32 	%r773, [%rd7+272];
	xor.b32  	%r1036, %r1036, %r773;
	ld.global.u32 	%r774, [%rd7+276];
	xor.b32  	%r943, %r943, %r774;
$L__BB0_71:
	and.b32  	%r776, %r675, 16384;
	setp.eq.s32 	%p39, %r776, 0;
	@%p39 bra 	$L__BB0_73;
	ld.global.u32 	%r777, [%rd7+280];
	xor.b32  	%r947, %r947, %r777;
	ld.global.u32 	%r778, [%rd7+284];
	xor.b32  	%r946, %r946, %r778;
	ld.global.u32 	%r779, [%rd7+288];
	xor.b32  	%r1037, %r1037, %r779;
	ld.global.u32 	%r780, [%rd7+292];
	xor.b32  	%r1036, %r1036, %r780;
	ld.global.u32 	%r781, [%rd7+296];
	xor.b32  	%r943, %r943, %r781;
$L__BB0_73:
	and.b32  	%r783, %r675, 32768;
	setp.eq.s32 	%p40, %r783, 0;
	@%p40 bra 	$L__BB0_75;
	ld.global.u32 	%r784, [%rd7+300];
	xor.b32  	%r947, %r947, %r784;
	ld.global.u32 	%r785, [%rd7+304];
	xor.b32  	%r946, %r946, %r785;
	ld.global.u32 	%r786, [%rd7+308];
	xor.b32  	%r1037, %r1037, %r786;
	ld.global.u32 	%r787, [%rd7+312];
	xor.b32  	%r1036, %r1036, %r787;
	ld.global.u32 	%r788, [%rd7+316];
	xor.b32  	%r943, %r943, %r788;
$L__BB0_75:
	add.s32 	%r1034, %r1034, 16;
	setp.ne.s32 	%p41, %r1034, 32;
	@%p41 bra 	$L__BB0_43;
	mad.lo.s32 	%r789, %r1028, -31, %r193;
	add.s32 	%r1028, %r789, 1;
	setp.ne.s32 	%p42, %r1028, 5;
	@%p42 bra 	$L__BB0_42;
	st.local.u32 	[%rd1+4], %r947;
	st.local.v2.u32 	[%rd1+8], {%r946, %r1037};
	st.local.v2.u32 	[%rd1+16], {%r1036, %r943};
	setp.ne.s64 	%p43, %rd4, 3;
	@%p43 bra 	$L__BB0_115;
	mov.b32 	%r943, 0;
	mov.u32 	%r1128, %r943;
	mov.u32 	%r1129, %r943;
	mov.u32 	%r946, %r943;
	mov.u32 	%r947, %r943;
	mov.u32 	%r1120, %r943;
$L__BB0_79:
	mul.wide.u32 	%rd21, %r1120, 4;
	add.s64 	%rd22, %rd1, %rd21;
	ld.local.u32 	%r368, [%rd22+4];
	shl.b32 	%r369, %r1120, 5;
	mov.b32 	%r1126, 0;
$L__BB0_80:
	.pragma "nounroll";
	shr.u32 	%r792, %r368, %r1126;
	and.b32  	%r793, %r792, 1;
	setp.eq.b32 	%p44, %r793, 1;
	not.pred 	%p45, %p44;
	add.s32 	%r794, %r369, %r1126;
	mul.lo.s32 	%r795, %r794, 5;
	mul.wide.u32 	%rd23, %r795, 4;
	add.s64 	%rd8, %rd5, %rd23;
	@%p45 bra 	$L__BB0_82;
	ld.global.u32 	%r796, [%rd8];
	xor.b32  	%r947, %r947, %r796;
	ld.global.u32 	%r797, [%rd8+4];
	xor.b32  	%r946, %r946, %r797;
	ld.global.u32 	%r798, [%rd8+8];
	xor.b32  	%r1129, %r1129, %r798;
	ld.global.u32 	%r799, [%rd8+12];
	xor.b32  	%r1128, %r1128, %r799;
	ld.global.u32 	%r800, [%rd8+16];
	xor.b32  	%r943, %r943, %r800;
$L__BB0_82:
	and.b32  	%r802, %r792, 2;
	setp.eq.s32 	%p46, %r802, 0;
	@%p46 bra 	$L__BB0_84;
	ld.global.u32 	%r803, [%rd8+20];
	xor.b32  	%r947, %r947, %r803;
	ld.global.u32 	%r804, [%rd8+24];
	xor.b32  	%r946, %r946, %r804;
	ld.global.u32 	%r805, [%rd8+28];
	xor.b32  	%r1129, %r1129, %r805;
	ld.global.u32 	%r806, [%rd8+32];
	xor.b32  	%r1128, %r1128, %r806;
	ld.global.u32 	%r807, [%rd8+36];
	xor.b32  	%r943, %r943, %r807;
$L__BB0_84:
	and.b32  	%r809, %r792, 4;
	setp.eq.s32 	%p47, %r809, 0;
	@%p47 bra 	$L__BB0_86;
	ld.global.u32 	%r810, [%rd8+40];
	xor.b32  	%r947, %r947, %r810;
	ld.global.u32 	%r811, [%rd8+44];
	xor.b32  	%r946, %r946, %r811;
	ld.global.u32 	%r812, [%rd8+48];
	xor.b32  	%r1129, %r1129, %r812;
	ld.global.u32 	%r813, [%rd8+52];
	xor.b32  	%r1128, %r1128, %r813;
	ld.global.u32 	%r814, [%rd8+56];
	xor.b32  	%r943, %r943, %r814;
$L__BB0_86:
	and.b32  	%r816, %r792, 8;
	setp.eq.s32 	%p48, %r816, 0;
	@%p48 bra 	$L__BB0_88;
	ld.global.u32 	%r817, [%rd8+60];
	xor.b32  	%r947, %r947, %r817;
	ld.global.u32 	%r818, [%rd8+64];
	xor.b32  	%r946, %r946, %r818;
	ld.global.u32 	%r819, [%rd8+68];
	xor.b32  	%r1129, %r1129, %r819;
	ld.global.u32 	%r820, [%rd8+72];
	xor.b32  	%r1128, %r1128, %r820;
	ld.global.u32 	%r821, [%rd8+76];
	xor.b32  	%r943, %r943, %r821;
$L__BB0_88:
	and.b32  	%r823, %r792, 16;
	setp.eq.s32 	%p49, %r823, 0;
	@%p49 bra 	$L__BB0_90;
	ld.global.u32 	%r824, [%rd8+80];
	xor.b32  	%r947, %r947, %r824;
	ld.global.u32 	%r825, [%rd8+84];
	xor.b32  	%r946, %r946, %r825;
	ld.global.u32 	%r826, [%rd8+88];
	xor.b32  	%r1129, %r1129, %r826;
	ld.global.u32 	%r827, [%rd8+92];
	xor.b32  	%r1128, %r1128, %r827;
	ld.global.u32 	%r828, [%rd8+96];
	xor.b32  	%r943, %r943, %r828;
$L__BB0_90:
	and.b32  	%r830, %r792, 32;
	setp.eq.s32 	%p50, %r830, 0;
	@%p50 bra 	$L__BB0_92;
	ld.global.u32 	%r831, [%rd8+100];
	xor.b32  	%r947, %r947, %r831;
	ld.global.u32 	%r832, [%rd8+104];
	xor.b32  	%r946, %r946, %r832;
	ld.global.u32 	%r833, [%rd8+108];
	xor.b32  	%r1129, %r1129, %r833;
	ld.global.u32 	%r834, [%rd8+112];
	xor.b32  	%r1128, %r1128, %r834;
	ld.global.u32 	%r835, [%rd8+116];
	xor.b32  	%r943, %r943, %r835;
$L__BB0_92:
	and.b32  	%r837, %r792, 64;
	setp.eq.s32 	%p51, %r837, 0;
	@%p51 bra 	$L__BB0_94;
	ld.global.u32 	%r838, [%rd8+120];
	xor.b32  	%r947, %r947, %r838;
	ld.global.u32 	%r839, [%rd8+124];
	xor.b32  	%r946, %r946, %r839;
	ld.global.u32 	%r840, [%rd8+128];
	xor.b32  	%r1129, %r1129, %r840;
	ld.global.u32 	%r841, [%rd8+132];
	xor.b32  	%r1128, %r1128, %r841;
	ld.global.u32 	%r842, [%rd8+136];
	xor.b32  	%r943, %r943, %r842;
$L__BB0_94:
	and.b32  	%r844, %r792, 128;
	setp.eq.s32 	%p52, %r844, 0;
	@%p52 bra 	$L__BB0_96;
	ld.global.u32 	%r845, [%rd8+140];
	xor.b32  	%r947, %r947, %r845;
	ld.global.u32 	%r846, [%rd8+144];
	xor.b32  	%r946, %r946, %r846;
	ld.global.u32 	%r847, [%rd8+148];
	xor.b32  	%r1129, %r1129, %r847;
	ld.global.u32 	%r848, [%rd8+152];
	xor.b32  	%r1128, %r1128, %r848;
	ld.global.u32 	%r849, [%rd8+156];
	xor.b32  	%r943, %r943, %r849;
$L__BB0_96:
	and.b32  	%r851, %r792, 256;
	setp.eq.s32 	%p53, %r851, 0;
	@%p53 bra 	$L__BB0_98;
	ld.global.u32 	%r852, [%rd8+160];
	xor.b32  	%r947, %r947, %r852;
	ld.global.u32 	%r853, [%rd8+164];
	xor.b32  	%r946, %r946, %r853;
	ld.global.u32 	%r854, [%rd8+168];
	xor.b32  	%r1129, %r1129, %r854;
	ld.global.u32 	%r855, [%rd8+172];
	xor.b32  	%r1128, %r1128, %r855;
	ld.global.u32 	%r856, [%rd8+176];
	xor.b32  	%r943, %r943, %r856;
$L__BB0_98:
	and.b32  	%r858, %r792, 512;
	setp.eq.s32 	%p54, %r858, 0;
	@%p54 bra 	$L__BB0_100;
	ld.global.u32 	%r859, [%rd8+180];
	xor.b32  	%r947, %r947, %r859;
	ld.global.u32 	%r860, [%rd8+184];
	xor.b32  	%r946, %r946, %r860;
	ld.global.u32 	%r861, [%rd8+188];
	xor.b32  	%r1129, %r1129, %r861;
	ld.global.u32 	%r862, [%rd8+192];
	xor.b32  	%r1128, %r1128, %r862;
	ld.global.u32 	%r863, [%rd8+196];
	xor.b32  	%r943, %r943, %r863;
$L__BB0_100:
	and.b32  	%r865, %r792, 1024;
	setp.eq.s32 	%p55, %r865, 0;
	@%p55 bra 	$L__BB0_102;
	ld.global.u32 	%r866, [%rd8+200];
	xor.b32  	%r947, %r947, %r866;
	ld.global.u32 	%r867, [%rd8+204];
	xor.b32  	%r946, %r946, %r867;
	ld.global.u32 	%r868, [%rd8+208];
	xor.b32  	%r1129, %r1129, %r868;
	ld.global.u32 	%r869, [%rd8+212];
	xor.b32  	%r1128, %r1128, %r869;
	ld.global.u32 	%r870, [%rd8+216];
	xor.b32  	%r943, %r943, %r870;
$L__BB0_102:
	and.b32  	%r872, %r792, 2048;
	setp.eq.s32 	%p56, %r872, 0;
	@%p56 bra 	$L__BB0_104;
	ld.global.u32 	%r873, [%rd8+220];
	xor.b32  	%r947, %r947, %r873;
	ld.global.u32 	%r874, [%rd8+224];
	xor.b32  	%r946, %r946, %r874;
	ld.global.u32 	%r875, [%rd8+228];
	xor.b32  	%r1129, %r1129, %r875;
	ld.global.u32 	%r876, [%rd8+232];
	xor.b32  	%r1128, %r1128, %r876;
	ld.global.u32 	%r877, [%rd8+236];
	xor.b32  	%r943, %r943, %r877;
$L__BB0_104:
	and.b32  	%r879, %r792, 4096;
	setp.eq.s32 	%p57, %r879, 0;
	@%p57 bra 	$L__BB0_106;
	ld.global.u32 	%r880, [%rd8+240];
	xor.b32  	%r947, %r947, %r880;
	ld.global.u32 	%r881, [%rd8+244];
	xor.b32  	%r946, %r946, %r881;
	ld.global.u32 	%r882, [%rd8+248];
	xor.b32  	%r1129, %r1129, %r882;
	ld.global.u32 	%r883, [%rd8+252];
	xor.b32  	%r1128, %r1128, %r883;
	ld.global.u32 	%r884, [%rd8+256];
	xor.b32  	%r943, %r943, %r884;
$L__BB0_106:
	and.b32  	%r886, %r792, 8192;
	setp.eq.s32 	%p58, %r886, 0;
	@%p58 bra 	$L__BB0_108;
	ld.global.u32 	%r887, [%rd8+260];
	xor.b32  	%r947, %r947, %r887;
	ld.global.u32 	%r888, [%rd8+264];
	xor.b32  	%r946, %r946, %r888;
	ld.global.u32 	%r889, [%rd8+268];
	xor.b32  	%r1129, %r1129, %r889;
	ld.global.u32 	%r890, [%rd8+272];
	xor.b32  	%r1128, %r1128, %r890;
	ld.global.u32 	%r891, [%rd8+276];
	xor.b32  	%r943, %r943, %r891;
$L__BB0_108:
	and.b32  	%r893, %r792, 16384;
	setp.eq.s32 	%p59, %r893, 0;
	@%p59 bra 	$L__BB0_110;
	ld.global.u32 	%r894, [%rd8+280];
	xor.b32  	%r947, %r947, %r894;
	ld.global.u32 	%r895, [%rd8+284];
	xor.b32  	%r946, %r946, %r895;
	ld.global.u32 	%r896, [%rd8+288];
	xor.b32  	%r1129, %r1129, %r896;
	ld.global.u32 	%r897, [%rd8+292];
	xor.b32  	%r1128, %r1128, %r897;
	ld.global.u32 	%r898, [%rd8+296];
	xor.b32  	%r943, %r943, %r898;
$L__BB0_110:
	and.b32  	%r900, %r792, 32768;
	setp.eq.s32 	%p60, %r900, 0;
	@%p60 bra 	$L__BB0_112;
	ld.global.u32 	%r901, [%rd8+300];
	xor.b32  	%r947, %r947, %r901;
	ld.global.u32 	%r902, [%rd8+304];
	xor.b32  	%r946, %r946, %r902;
	ld.global.u32 	%r903, [%rd8+308];
	xor.b32  	%r1129, %r1129, %r903;
	ld.global.u32 	%r904, [%rd8+312];
	xor.b32  	%r1128, %r1128, %r904;
	ld.global.u32 	%r905, [%rd8+316];
	xor.b32  	%r943, %r943, %r905;
$L__BB0_112:
	add.s32 	%r1126, %r1126, 16;
	setp.ne.s32 	%p61, %r1126, 32;
	@%p61 bra 	$L__BB0_80;
	mad.lo.s32 	%r906, %r1120, -31, %r369;
	add.s32 	%r1120, %r906, 1;
	setp.ne.s32 	%p62, %r1120, 5;
	@%p62 bra 	$L__BB0_79;
	st.local.u32 	[%rd1+4], %r947;
	st.local.v2.u32 	[%rd1+8], {%r946, %r1129};
	st.local.v2.u32 	[%rd1+16], {%r1128, %r943};
$L__BB0_115:
	shr.u64 	%rd29, %rd3, 2;
	add.s32 	%r930, %r930, 1;
	setp.gt.u64 	%p63, %rd3, 3;
	@%p63 bra 	$L__BB0_3;
$L__BB0_116:
	shr.u32 	%r907, %r947, 2;
	xor.b32  	%r908, %r907, %r947;
	shl.b32 	%r909, %r943, 4;
	shl.b32 	%r910, %r908, 1;
	xor.b32  	%r911, %r910, %r909;
	xor.b32  	%r912, %r911, %r908;
	xor.b32  	%r913, %r912, %r943;
	add.s32 	%r914, %r2, %r913;
	add.s32 	%r915, %r914, -637770787;
	rem.u32 	%r916, %r915, %r545;
	cvta.to.global.u64 	%rd24, %rd10;
	shl.b64 	%rd25, %rd2, 2;
	add.s64 	%rd26, %rd24, %rd25;
	st.global.u32 	[%rd26], %r916;
	shr.u32 	%r917, %r946, 2;
	xor.b32  	%r918, %r917, %r946;
	shl.b32 	%r919, %r913, 4;
	shl.b32 	%r920, %r918, 1;
	xor.b32  	%r921, %r920, %r919;
	xor.b32  	%r922, %r921, %r918;
	xor.b32  	%r923, %r922, %r913;
	add.s32 	%r924, %r2, %r923;
	add.s32 	%r925, %r924, -637408350;
	rem.u32 	%r926, %r925, %r545;
	cvta.to.global.u64 	%rd27, %rd11;
	add.s64 	%rd28, %rd27, %rd25;
	st.global.u32 	[%rd28], %r926;
$L__BB0_117:
	ret;

}
	// .globl	_Z10countEdgesPiS_i
.visible .entry _Z10countEdgesPiS_i(
	.param .u64 .ptr .align 1 _Z10countEdgesPiS_i_param_0,
	.param .u64 .ptr .align 1 _Z10countEdgesPiS_i_param_1,
	.param .u32 _Z10countEdgesPiS_i_param_2
)
{
	.reg .pred 	%p<2>;
	.reg .b32 	%r<8>;
	.reg .b64 	%rd<9>;

	ld.param.u64 	%rd1, [_Z10countEdgesPiS_i_param_0];
	ld.param.u64 	%rd2, [_Z10countEdgesPiS_i_param_1];
	ld.param.u32 	%r2, [_Z10countEdgesPiS_i_param_2];
	mov.u32 	%r3, %ctaid.x;
	mov.u32 	%r4, %ntid.x;
	mov.u32 	%r5, %tid.x;
	mad.lo.s32 	%r1, %r3, %r4, %r5;
	setp.ge.s32 	%p1, %r1, %r2;
	@%p1 bra 	$L__BB1_2;
	cvta.to.global.u64 	%rd3, %rd1;
	cvta.to.global.u64 	%rd4, %rd2;
	mul.wide.s32 	%rd5, %r1, 4;
	add.s64 	%rd6, %rd3, %rd5;
	ld.global.u32 	%r6, [%rd6];
	mul.wide.s32 	%rd7, %r6, 4;
	add.s64 	%rd8, %rd4, %rd7;
	atom.global.add.u32 	%r7, [%rd8+4], 1;
$L__BB1_2:
	ret;

}
	// .globl	_Z14pagerankKernelPiS_PfS0_if
.visible .entry _Z14pagerankKernelPiS_PfS0_if(
	.param .u64 .ptr .align 1 _Z14pagerankKernelPiS_PfS0_if_param_0,
	.param .u64 .ptr .align 1 _Z14pagerankKernelPiS_PfS0_if_param_1,
	.param .u64 .ptr .align 1 _Z14pagerankKernelPiS_PfS0_if_param_2,
	.param .u64 .ptr .align 1 _Z14pagerankKernelPiS_PfS0_if_param_3,
	.param .u32 _Z14pagerankKernelPiS_PfS0_if_param_4,
	.param .f32 _Z14pagerankKernelPiS_PfS0_if_param_5
)
{
	.reg .pred 	%p<26>;
	.reg .b32 	%r<89>;
	.reg .b32 	%f<117>;
	.reg .b64 	%rd<82>;

	ld.param.u64 	%rd9, [_Z14pagerankKernelPiS_PfS0_if_param_0];
	ld.param.u64 	%rd10, [_Z14pagerankKernelPiS_PfS0_if_param_1];
	ld.param.u64 	%rd11, [_Z14pagerankKernelPiS_PfS0_if_param_2];
	ld.param.u64 	%rd8, [_Z14pagerankKernelPiS_PfS0_if_param_3];
	ld.param.u32 	%r47, [_Z14pagerankKernelPiS_PfS0_if_param_4];
	ld.param.f32 	%f38, [_Z14pagerankKernelPiS_PfS0_if_param_5];
	cvta.to.global.u64 	%rd1, %rd11;
	cvta.to.global.u64 	%rd2, %rd10;
	cvta.to.global.u64 	%rd3, %rd9;
	mov.u32 	%r48, %ctaid.x;
	mov.u32 	%r49, %ntid.x;
	mov.u32 	%r50, %tid.x;
	mad.lo.s32 	%r1, %r48, %r49, %r50;
	setp.ge.s32 	%p1, %r1, %r47;
	@%p1 bra 	$L__BB2_43;
	mul.wide.s32 	%rd12, %r1, 4;
	add.s64 	%rd13, %rd3, %rd12;
	ld.global.u32 	%r86, [%rd13];
	ld.global.u32 	%r3, [%rd13+4];
	setp.ge.s32 	%p2, %r86, %r3;
	mov.f32 	%f96, 0f00000000;
	@%p2 bra 	$L__BB2_42;
	sub.s32 	%r4, %r3, %r86;
	and.b32  	%r5, %r4, 7;
	sub.s32 	%r51, %r86, %r3;
	setp.gt.u32 	%p3, %r51, -8;
	mov.f32 	%f96, 0f00000000;
	@%p3 bra 	$L__BB2_21;
	and.b32  	%r52, %r4, -8;
	neg.s32 	%r84, %r52;
	add.s64 	%rd4, %rd2, 16;
	mov.f32 	%f96, 0f00000000;
$L__BB2_4:
	.pragma "nounroll";
	mul.wide.s32 	%rd14, %r86, 4;
	add.s64 	%rd5, %rd4, %rd14;
	ld.global.u32 	%r9, [%rd5+-16];
	mul.wide.s32 	%rd15, %r9, 4;
	add.s64 	%rd16, %rd3, %rd15;
	ld.global.u32 	%r53, [%rd16+4];
	ld.global.u32 	%r54, [%rd16];
	sub.s32 	%r10, %r53, %r54;
	setp.lt.s32 	%p4, %r10, 1;
	@%p4 bra 	$L__BB2_6;
	add.s64 	%rd18, %rd1, %rd15;
	ld.global.f32 	%f43, [%rd18];
	cvt.rn.f32.u32 	%f44, %r10;
	div.rn.f32 	%f45, %f43, %f44;
	add.f32 	%f96, %f96, %f45;
$L__BB2_6:
	ld.global.u32 	%r11, [%rd5+-12];
	mul.wide.s32 	%rd19, %r11, 4;
	add.s64 	%rd20, %rd3, %rd19;
	ld.global.u32 	%r55, [%rd20+4];
	ld.global.u32 	%r56, [%rd20];
	sub.s32 	%r12, %r55, %r56;
	setp.lt.s32 	%p5, %r12, 1;
	@%p5 bra 	$L__BB2_8;
	add.s64 	%rd22, %rd1, %rd19;
	ld.global.f32 	%f46, [%rd22];
	cvt.rn.f32.u32 	%f47, %r12;
	div.rn.f32 	%f48, %f46, %f47;
	add.f32 	%f96, %f96, %f48;
$L__BB2_8:
	ld.global.u32 	%r13, [%rd5+-8];
	mul.wide.s32 	%rd23, %r13, 4;
	add.s64 	%rd24, %rd3, %rd23;
	ld.global.u32 	%r57, [%rd24+4];
	ld.global.u32 	%r58, [%rd24];
	sub.s32 	%r14, %r57, %r58;
	setp.lt.s32 	%p6, %r14, 1;
	@%p6 bra 	$L__BB2_10;
	add.s64 	%rd26, %rd1, %rd23;
	ld.global.f32 	%f49, [%rd26];
	cvt.rn.f32.u32 	%f50, %r14;
	div.rn.f32 	%f51, %f49, %f50;
	add.f32 	%f96, %f96, %f51;
$L__BB2_10:
	ld.global.u32 	%r15, [%rd5+-4];
	mul.wide.s32 	%rd27, %r15, 4;
	add.s64 	%rd28, %rd3, %rd27;
	ld.global.u32 	%r59, [%rd28+4];
	ld.global.u32 	%r60, [%rd28];
	sub.s32 	%r16, %r59, %r60;
	setp.lt.s32 	%p7, %r16, 1;
	@%p7 bra 	$L__BB2_12;
	add.s64 	%rd30, %rd1, %rd27;
	ld.global.f32 	%f52, [%rd30];
	cvt.rn.f32.u32 	%f53, %r16;
	div.rn.f32 	%f54, %f52, %f53;
	add.f32 	%f96, %f96, %f54;
$L__BB2_12:
	ld.global.u32 	%r17, [%rd5];
	mul.wide.s32 	%rd31, %r17, 4;
	add.s64 	%rd32, %rd3, %rd31;
	ld.global.u32 	%r61, [%rd32+4];
	ld.global.u32 	%r62, [%rd32];
	sub.s32 	%r18, %r61, %r62;
	setp.lt.s32 	%p8, %r18, 1;
	@%p8 bra 	$L__BB2_14;
	add.s64 	%rd34, %rd1, %rd31;
	ld.global.f32 	%f55, [%rd34];
	cvt.rn.f32.u32 	%f56, %r18;
	div.rn.f32 	%f57, %f55, %f56;
	add.f32 	%f96, %f96, %f57;
$L__BB2_14:
	ld.global.u32 	%r19, [%rd5+4];
	mul.wide.s32 	%rd35, %r19, 4;
	add.s64 	%rd36, %rd3, %rd35;
	ld.global.u32 	%r63, [%rd36+4];
	ld.global.u32 	%r64, [%rd36];
	sub.s32 	%r20, %r63, %r64;
	setp.lt.s32 	%p9, %r20, 1;
	@%p9 bra 	$L__BB2_16;
	add.s64 	%rd38, %rd1, %rd35;
	ld.global.f32 	%f58, [%rd38];
	cvt.rn.f32.u32 	%f59, %r20;
	div.rn.f32 	%f60, %f58, %f59;
	add.f32 	%f96, %f96, %f60;
$L__BB2_16:
	ld.global.u32 	%r21, [%rd5+8];
	mul.wide.s32 	%rd39, %r21, 4;
	add.s64 	%rd40, %rd3, %rd39;
	ld.global.u32 	%r65, [%rd40+4];
	ld.global.u32 	%r66, [%rd40];
	sub.s32 	%r22, %r65, %r66;
	setp.lt.s32 	%p10, %r22, 1;
	@%p10 bra 	$L__BB2_18;
	add.s64 	%rd42, %rd1, %rd39;
	ld.global.f32 	%f61, [%rd42];
	cvt.rn.f32.u32 	%f62, %r22;
	div.rn.f32 	%f63, %f61, %f62;
	add.f32 	%f96, %f96, %f63;
$L__BB2_18:
	ld.global.u32 	%r23, [%rd5+12];
	mul.wide.s32 	%rd43, %r23, 4;
	add.s64 	%rd44, %rd3, %rd43;
	ld.global.u32 	%r67, [%rd44+4];
	ld.global.u32 	%r68, [%rd44];
	sub.s32 	%r24, %r67, %r68;
	setp.lt.s32 	%p11, %r24, 1;
	@%p11 bra 	$L__BB2_20;
	add.s64 	%rd46, %rd1, %rd43;
	ld.global.f32 	%f64, [%rd46];
	cvt.rn.f32.u32 	%f65, %r24;
	div.rn.f32 	%f66, %f64, %f65;
	add.f32 	%f96, %f96, %f66;
$L__BB2_20:
	add.s32 	%r86, %r86, 8;
	add.s32 	%r84, %r84, 8;
	setp.ne.s32 	%p12, %r84, 0;
	@%p12 bra 	$L__BB2_4;
$L__BB2_21:
	setp.eq.s32 	%p13, %r5, 0;
	@%p13 bra 	$L__BB2_42;
	and.b32  	%r28, %r4, 3;
	setp.lt.u32 	%p14, %r5, 4;
	@%p14 bra 	$L__BB2_32;
	mul.wide.s32 	%rd47, %r86, 4;
	add.s64 	%rd6, %rd2, %rd47;
	ld.global.u32 	%r29, [%rd6];
	mul.wide.s32 	%rd48, %r29, 4;
	add.s64 	%rd49, %rd3, %rd48;
	ld.global.u32 	%r69, [%rd49+4];
	ld.global.u32 	%r70, [%rd49];
	sub.s32 	%r30, %r69, %r70;
	setp.lt.s32 	%p15, %r30, 1;
	@%p15 bra 	$L__BB2_25;
	add.s64 	%rd51, %rd1, %rd48;
	ld.global.f32 	%f68, [%rd51];
	cvt.rn.f32.u32 	%f69, %r30;
	div.rn.f32 	%f70, %f68, %f69;
	add.f32 	%f96, %f96, %f70;
$L__BB2_25:
	ld.global.u32 	%r31, [%rd6+4];
	mul.wide.s32 	%rd52, %r31, 4;
	add.s64 	%rd53, %rd3, %rd52;
	ld.global.u32 	%r71, [%rd53+4];
	ld.global.u32 	%r72, [%rd53];
	sub.s32 	%r32, %r71, %r72;
	setp.lt.s32 	%p16, %r32, 1;
	@%p16 bra 	$L__BB2_27;
	add.s64 	%rd55, %rd1, %rd52;
	ld.global.f32 	%f71, [%rd55];
	cvt.rn.f32.u32 	%f72, %r32;
	div.rn.f32 	%f73, %f71, %f72;
	add.f32 	%f96, %f96, %f73;
$L__BB2_27:
	ld.global.u32 	%r33, [%rd6+8];
	mul.wide.s32 	%rd56, %r33, 4;
	add.s64 	%rd57, %rd3, %rd56;
	ld.global.u32 	%r73, [%rd57+4];
	ld.global.u32 	%r74, [%rd57];
	sub.s32 	%r34, %r73, %r74;
	setp.lt.s32 	%p17, %r34, 1;
	@%p17 bra 	$L__BB2_29;
	add.s64 	%rd59, %rd1, %rd56;
	ld.global.f32 	%f74, [%rd59];
	cvt.rn.f32.u32 	%f75, %r34;
	div.rn.f32 	%f76, %f74, %f75;
	add.f32 	%f96, %f96, %f76;
$L__BB2_29:
	ld.global.u32 	%r35, [%rd6+12];
	mul.wide.s32 	%rd60, %r35, 4;
	add.s64 	%rd61, %rd3, %rd60;
	ld.global.u32 	%r75, [%rd61+4];
	ld.global.u32 	%r76, [%rd61];
	sub.s32 	%r36, %r75, %r76;
	setp.lt.s32 	%p18, %r36, 1;
	@%p18 bra 	$L__BB2_31;
	add.s64 	%rd63, %rd1, %rd60;
	ld.global.f32 	%f77, [%rd63];
	cvt.rn.f32.u32 	%f78, %r36;
	div.rn.f32 	%f79, %f77, %f78;
	add.f32 	%f96, %f96, %f79;
$L__BB2_31:
	add.s32 	%r86, %r86, 4;
$L__BB2_32:
	setp.eq.s32 	%p19, %r28, 0;
	@%p19 bra 	$L__BB2_42;
	setp.eq.s32 	%p20, %r28, 1;
	@%p20 bra 	$L__BB2_39;
	mul.wide.s32 	%rd64, %r86, 4;
	add.s64 	%rd7, %rd2, %rd64;
	ld.global.u32 	%r39, [%rd7];
	mul.wide.s32 	%rd65, %r39, 4;
	add.s64 	%rd66, %rd3, %rd65;
	ld.global.u32 	%r77, [%rd66+4];
	ld.global.u32 	%r78, [%rd66];
	sub.s32 	%r40, %r77, %r78;
	setp.lt.s32 	%p21, %r40, 1;
	@%p21 bra 	$L__BB2_36;
	add.s64 	%rd68, %rd1, %rd65;
	ld.global.f32 	%f81, [%rd68];
	cvt.rn.f32.u32 	%f82, %r40;
	div.rn.f32 	%f83, %f81, %f82;
	add.f32 	%f96, %f96, %f83;
$L__BB2_36:
	ld.global.u32 	%r41, [%rd7+4];
	mul.wide.s32 	%rd69, %r41, 4;
	add.s64 	%rd70, %rd3, %rd69;
	ld.global.u32 	%r79, [%rd70+4];
	ld.global.u32 	%r80, [%rd70];
	sub.s32 	%r42, %r79, %r80;
	setp.lt.s32 	%p22, %r42, 1;
	@%p22 bra 	$L__BB2_38;
	add.s64 	%rd72, %rd1, %rd69;
	ld.global.f32 	%f84, [%rd72];
	cvt.rn.f32.u32 	%f85, %r42;
	div.rn.f32 	%f86, %f84, %f85;
	add.f32 	%f96, %f96, %f86;
$L__BB2_38:
	add.s32 	%r86, %r86, 2;
$L__BB2_39:
	and.b32  	%r81, %r4, 1;
	setp.eq.b32 	%p23, %r81, 1;
	not.pred 	%p24, %p23;
	@%p24 bra 	$L__BB2_42;
	mul.wide.s32 	%rd73, %r86, 4;
	add.s64 	%rd74, %rd2, %rd73;
	ld.global.u32 	%r45, [%rd74];
	mul.wide.s32 	%rd75, %r45, 4;
	add.s64 	%rd76, %rd3, %rd75;
	ld.global.u32 	%r82, [%rd76+4];
	ld.global.u32 	%r83, [%rd76];
	sub.s32 	%r46, %r82, %r83;
	setp.lt.s32 	%p25, %r46, 1;
	@%p25 bra 	$L__BB2_42;
	add.s64 	%rd78, %rd1, %rd75;
	ld.global.f32 	%f87, [%rd78];
	cvt.rn.f32.u32 	%f88, %r46;
	div.rn.f32 	%f89, %f87, %f88;
	add.f32 	%f96, %f96, %f89;
$L__BB2_42:
	mov.f32 	%f90, 0f3F800000;
	sub.f32 	%f91, %f90, %f38;
	cvt.rn.f32.s32 	%f92, %r47;
	div.rn.f32 	%f93, %f91, %f92;
	fma.rn.f32 	%f94, %f38, %f96, %f93;
	cvta.to.global.u64 	%rd79, %rd8;
	add.s64 	%rd81, %rd79, %rd12;
	st.global.f32 	[%rd81], %f94;
$L__BB2_43:
	ret;

}


// ===== COMPILED SASS (sm_100) =====

	.target	sm_100

	.elftype	@"ET_EXEC"


//--------------------- .note.nv.tkinfo           --------------------------
	.section	.note.nv.tkinfo,"",@"SHT_NOTE"
	.sectionflags	@"SHF_NOTE_NV_TKINFO"
	.tkinfo
        /*0018*/ 	.word	0x00000002
        /*0030*/ 	.string	""
        /*0030*/ 	.string	"ptxas"
        /*0030*/ 	.string	"Cuda compilation tools, release 13.0, V13.0.88"
        /*0030*/ 	.string	"Build cuda_13.0.r13.0/compiler.36424714_0"
        /*0030*/ 	.string	"-arch sm_100 -m 64 "



//--------------------- .note.nv.cuinfo           --------------------------
	.section	.note.nv.cuinfo,"",@"SHT_NOTE"
	.sectionflags	@"SHF_NOTE_NV_CUINFO"
        /*0018*/ 	.short	0x0002
        /*001a*/ 	.short	0x0064
        /*001c*/ 	.short	0x0082
	.zero		2


//--------------------- .nv.info                  --------------------------
	.section	.nv.info,"",@"SHT_CUDA_INFO"
	.align	4


	//----- nvinfo : EIATTR_REGCOUNT
	.align		4
        /*0000*/ 	.byte	0x04, 0x2f
        /*0002*/ 	.short	(.L_10 - .L_9)
	.align		4
.L_9:
        /*0004*/ 	.word	index@(_Z24random_graph_initializerPiS_iij)
        /*0008*/ 	.word	0x0000001f


	//----- nvinfo : EIATTR_FRAME_SIZE
	.align		4
.L_10:
        /*000c*/ 	.byte	0x04, 0x11
        /*000e*/ 	.short	(.L_12 - .L_11)
	.align		4
.L_11:
        /*0010*/ 	.word	index@(_Z24random_graph_initializerPiS_iij)
        /*0014*/ 	.word	0x00000030


	//----- nvinfo : EIATTR_REGCOUNT
	.align		4
.L_12:
        /*0018*/ 	.byte	0x04, 0x2f
        /*001a*/ 	.short	(.L_14 - .L_13)
	.align		4
.L_13:
        /*001c*/ 	.word	index@(_Z10countEdgesPiS_i)
        /*0020*/ 	.word	0x0000000a


	//----- nvinfo : EIATTR_FRAME_SIZE
	.align		4
.L_14:
        /*0024*/ 	.byte	0x04, 0x11
        /*0026*/ 	.short	(.L_16 - .L_15)
	.align		4
.L_15:
        /*0028*/ 	.word	index@(_Z10countEdgesPiS_i)
        /*002c*/ 	.word	0x00000000


	//----- nvinfo : EIATTR_REGCOUNT
	.align		4
.L_16:
        /*0030*/ 	.byte	0x04, 0x2f
        /*0032*/ 	.short	(.L_18 - .L_17)
	.align		4
.L_17:
        /*0034*/ 	.word	index@(_Z14pagerankKernelPiS_PfS0_if)
        /*0038*/ 	.word	0x0000001b


	//----- nvinfo : EIATTR_FRAME_SIZE
	.align		4
.L_18:
        /*003c*/ 	.byte	0x04, 0x11
        /*003e*/ 	.short	(.L_20 - .L_19)
	.align		4
.L_19:
        /*0040*/ 	.word	index@($__internal_0_$__cuda_sm3x_div_rn_noftz_f32_slowpath)
        /*0044*/ 	.word	0x00000000


	//----- nvinfo : EIATTR_FRAME_SIZE
	.align		4
.L_20:
        /*0048*/ 	.byte	0x04, 0x11
        /*004a*/ 	.short	(.L_22 - .L_21)
	.align		4
.L_21:
        /*004c*/ 	.word	index@(_Z14pagerankKernelPiS_PfS0_if)
        /*0050*/ 	.word	0x00000000


	//----- nvinfo : EIATTR_MIN_STACK_SIZE
	.align		4
.L_22:
        /*0054*/ 	.byte	0x04, 0x12
        /*0056*/ 	.short	(.L_24 - .L_23)
	.align		4
.L_23:
        /*0058*/ 	.word	index@(_Z14pagerankKernelPiS_PfS0_if)
        /*005c*/ 	.word	0x00000000


	//----- nvinfo : EIATTR_MIN_STACK_SIZE
	.align		4
.L_24:
        /*0060*/ 	.byte	0x04, 0x12
        /*0062*/ 	.short	(.L_26 - .L_25)
	.align		4
.L_25:
        /*0064*/ 	.word	index@(_Z10countEdgesPiS_i)
        /*0068*/ 	.word	0x00000000


	//----- nvinfo : EIATTR_MIN_STACK_SIZE
	.align		4
.L_26:
        /*006c*/ 	.byte	0x04, 0x12
        /*006e*/ 	.short	(.L_28 - .L_27)
	.align		4
.L_27:
        /*0070*/ 	.word	index@(_Z24random_graph_initializerPiS_iij)
        /*0074*/ 	.word	0x00000030
.L_28:


//--------------------- .nv.compat                --------------------------
	.section	.nv.compat,"",@"SHT_CUDA_COMPAT_INFO"
	.align	4
        /*0000*/ 	.byte	0x02, 0x09, 0x00, 0x00, 0x02, 0x02, 0x01, 0x00, 0x02, 0x05, 0x05, 0x00, 0x03, 0x07, 0x01, 0x01
        /*0010*/ 	.byte	0x02, 0x03, 0x00, 0x00, 0x02, 0x06, 0x01, 0x00, 0x04, 0x0b, 0x08, 0x00, 0x01, 0x00, 0x00, 0x00
        /*0020*/ 	.byte	0x00, 0x00, 0x00, 0x00


//--------------------- .nv.info._Z14pagerankKernelPiS_PfS0_if --------------------------
	.section	.nv.info._Z14pagerankKernelPiS_PfS0_if,"",@"SHT_CUDA_INFO"
	.sectionflags	@""
	.align	4


	//----- nvinfo : EIATTR_CUDA_API_VERSION
	.align		4
        /*0000*/ 	.byte	0x04, 0x37
        /*0002*/ 	.short	(.L_30 - .L_29)
.L_29:
        /*0004*/ 	.word	0x00000082


	//----- nvinfo : EIATTR_KPARAM_INFO
	.align		4
.L_30:
        /*0008*/ 	.byte	0x04, 0x17
        /*000a*/ 	.short	(.L_32 - .L_31)
.L_31:
        /*000c*/ 	.word	0x00000000
        /*0010*/ 	.short	0x0005
        /*0012*/ 	.short	0x0024
        /*0014*/ 	.byte	0x00, 0xf0, 0x11, 0x00


	//----- nvinfo : EIATTR_KPARAM_INFO
	.align		4
.L_32:
        /*0018*/ 	.byte	0x04, 0x17
        /*001a*/ 	.short	(.L_34 - .L_33)
.L_33:
        /*001c*/ 	.word	0x00000000
        /*0020*/ 	.short	0x0004
        /*0022*/ 	.short	0x0020
        /*0024*/ 	.byte	0x00, 0xf0, 0x11, 0x00


	//----- nvinfo : EIATTR_KPARAM_INFO
	.align		4
.L_34:
        /*0028*/ 	.byte	0x04, 0x17
        /*002a*/ 	.short	(.L_36 - .L_35)
.L_35:
        /*002c*/ 	.word	0x00000000
        /*0030*/ 	.short	0x0003
        /*0032*/ 	.short	0x0018
        /*0034*/ 	.byte	0x00, 0xf5, 0x21, 0x00


	//----- nvinfo : EIATTR_KPARAM_INFO
	.align		4
.L_36:
        /*0038*/ 	.byte	0x04, 0x17
        /*003a*/ 	.short	(.L_38 - .L_37)
.L_37:
        /*003c*/ 	.word	0x00000000
        /*0040*/ 	.short	0x0002
        /*0042*/ 	.short	0x0010
        /*0044*/ 	.byte	0x00, 0xf5, 0x21, 0x00


	//----- nvinfo : EIATTR_KPARAM_INFO
	.align		4
.L_38:
        /*0048*/ 	.byte	0x04, 0x17
        /*004a*/ 	.short	(.L_40 - .L_39)
.L_39:
        /*004c*/ 	.word	0x00000000
        /*0050*/ 	.short	0x0001
        /*0052*/ 	.short	0x0008
        /*0054*/ 	.byte	0x00, 0xf5, 0x21, 0x00


	//----- nvinfo : EIATTR_KPARAM_INFO
	.align		4
.L_40:
        /*0058*/ 	.byte	0x04, 0x17
        /*005a*/ 	.short	(.L_42 - .L_41)
.L_41:
        /*005c*/ 	.word	0x00000000
        /*0060*/ 	.short	0x0000
        /*0062*/ 	.short	0x0000
        /*0064*/ 	.byte	0x00, 0xf5, 0x21, 0x00


	//----- nvinfo : EIATTR_SPARSE_MMA_MASK
	.align		4
.L_42:
        /*0068*/ 	.byte	0x03, 0x50
        /*006a*/ 	.short	0x0000


	//----- nvinfo : EIATTR_MAXREG_COUNT
	.align		4
        /*006c*/ 	.byte	0x03, 0x1b
        /*006e*/ 	.short	0x00ff


	//----- nvinfo : EIATTR_MERCURY_ISA_VERSION
	.align		4
        /*0070*/ 	.byte	0x03, 0x5f
        /*0072*/ 	.short	0x0101


	//----- nvinfo : EIATTR_VRC_CTA_INIT_COUNT
	.align		4
        /*0074*/ 	.byte	0x02, 0x4a
	.zero		1
	.zero		1


	//----- nvinfo : EIATTR_EXIT_INSTR_OFFSETS
	.align		4
        /*0078*/ 	.byte	0x04, 0x1c
        /*007a*/ 	.short	(.L_44 - .L_43)


	//   ....[0]....
.L_43:
        /*007c*/ 	.word	0x00000070


	//   ....[1]....
        /*0080*/ 	.word	0x00001e40


	//----- nvinfo : EIATTR_CRS_STACK_SIZE
	.align		4
.L_44:
        /*0084*/ 	.byte	0x04, 0x1e
        /*0086*/ 	.short	(.L_46 - .L_45)
.L_45:
        /*0088*/ 	.word	0x00000000


	//----- nvinfo : EIATTR_CBANK_PARAM_SIZE
	.align		4
.L_46:
        /*008c*/ 	.byte	0x03, 0x19
        /*008e*/ 	.short	0x0028


	//----- nvinfo : EIATTR_PARAM_CBANK
	.align		4
        /*0090*/ 	.byte	0x04, 0x0a
        /*0092*/ 	.short	(.L_48 - .L_47)
	.align		4
.L_47:
        /*0094*/ 	.word	index@(.nv.constant0._Z14pagerankKernelPiS_PfS0_if)
        /*0098*/ 	.short	0x0380
        /*009a*/ 	.short	0x0028


	//----- nvinfo : EIATTR_SW_WAR
	.align		4
.L_48:
        /*009c*/ 	.byte	0x04, 0x36
        /*009e*/ 	.short	(.L_50 - .L_49)
.L_49:
        /*00a0*/ 	.word	0x00000008
.L_50:


//--------------------- .nv.info._Z10countEdgesPiS_i --------------------------
	.section	.nv.info._Z10countEdgesPiS_i,"",@"SHT_CUDA_INFO"
	.sectionflags	@""
	.align	4


	//----- nvinfo : EIATTR_CUDA_API_VERSION
	.align		4
        /*0000*/ 	.byte	0x04, 0x37
        /*0002*/ 	.short	(.L_52 - .L_51)
.L_51:
        /*0004*/ 	.word	0x00000082


	//----- nvinfo : EIATTR_KPARAM_INFO
	.align		4
.L_52:
        /*0008*/ 	.byte	0x04, 0x17
        /*000a*/ 	.short	(.L_54 - .L_53)
.L_53:
        /*000c*/ 	.word	0x00000000
        /*0010*/ 	.short	0x0002
        /*0012*/ 	.short	0x0010
        /*0014*/ 	.byte	0x00, 0xf0, 0x11, 0x00


	//----- nvinfo : EIATTR_KPARAM_INFO
	.align		4
.L_54:
        /*0018*/ 	.byte	0x04, 0x17
        /*001a*/ 	.short	(.L_56 - .L_55)
.L_55:
        /*001c*/ 	.word	0x00000000
        /*0020*/ 	.short	0x0001
        /*0022*/ 	.short	0x0008
        /*0024*/ 	.byte	0x00, 0xf5, 0x21, 0x00


	//----- nvinfo : EIATTR_KPARAM_INFO
	.align		4
.L_56:
        /*0028*/ 	.byte	0x04, 0x17
        /*002a*/ 	.short	(.L_58 - .L_57)
.L_57:
        /*002c*/ 	.word	0x00000000
        /*0030*/ 	.short	0x0000
        /*0032*/ 	.short	0x0000
        /*0034*/ 	.byte	0x00, 0xf5, 0x21, 0x00


	//----- nvinfo : EIATTR_SPARSE_MMA_MASK
	.align		4
.L_58:
        /*0038*/ 	.byte	0x03, 0x50
        /*003a*/ 	.short	0x0000


	//----- nvinfo : EIATTR_MAXREG_COUNT
	.align		4
        /*003c*/ 	.byte	0x03, 0x1b
        /*003e*/ 	.short	0x00ff


	//----- nvinfo : EIATTR_MERCURY_ISA_VERSION
	.align		4
        /*0040*/ 	.byte	0x03, 0x5f
        /*0042*/ 	.short	0x0101


	//----- nvinfo : EIATTR_VRC_CTA_INIT_COUNT
	.align		4
        /*0044*/ 	.byte	0x02, 0x4a
	.zero		1
	.zero		1


	//----- nvinfo : EIATTR_EXIT_INSTR_OFFSETS
	.align		4
        /*0048*/ 	.byte	0x04, 0x1c
        /*004a*/ 	.short	(.L_60 - .L_59)


	//   ....[0]....
.L_59:
        /*004c*/ 	.word	0x00000070


	//   ....[1]....
        /*0050*/ 	.word	0x00000100


	//----- nvinfo : EIATTR_CBANK_PARAM_SIZE
	.align		4
.L_60:
        /*0054*/ 	.byte	0x03, 0x19
        /*0056*/ 	.short	0x0014


	//----- nvinfo : EIATTR_PARAM_CBANK
	.align		4
        /*0058*/ 	.byte	0x04, 0x0a
        /*005a*/ 	.short	(.L_62 - .L_61)
	.align		4
.L_61:
        /*005c*/ 	.word	index@(.nv.constant0._Z10countEdgesPiS_i)
        /*0060*/ 	.short	0x0380
        /*0062*/ 	.short	0x0014


	//----- nvinfo : EIATTR_SW_WAR
	.align		4
.L_62:
        /*0064*/ 	.byte	0x04, 0x36
        /*0066*/ 	.short	(.L_64 - .L_63)
.L_63:
        /*0068*/ 	.word	0x00000008
.L_64:


//--------------------- .nv.info._Z24random_graph_initializerPiS_iij --------------------------
	.section	.nv.info._Z24random_graph_initializerPiS_iij,"",@"SHT_CUDA_INFO"
	.sectionflags	@""
	.align	4


	//----- nvinfo : EIATTR_CUDA_API_VERSION
	.align		4
        /*0000*/ 	.byte	0x04, 0x37
        /*0002*/ 	.short	(.L_66 - .L_65)
.L_65:
        /*0004*/ 	.word	0x00000082


	//----- nvinfo : EIATTR_KPARAM_INFO
	.align		4
.L_66:
        /*0008*/ 	.byte	0x04, 0x17
        /*000a*/ 	.short	(.L_68 - .L_67)
.L_67:
        /*000c*/ 	.word	0x00000000
        /*0010*/ 	.short	0x0004
        /*0012*/ 	.short	0x0018
        /*0014*/ 	.byte	0x00, 0xf0, 0x11, 0x00


	//----- nvinfo : EIATTR_KPARAM_INFO
	.align		4
.L_68:
        /*0018*/ 	.byte	0x04, 0x17
        /*001a*/ 	.short	(.L_70 - .L_69)
.L_69:
        /*001c*/ 	.word	0x00000000
        /*0020*/ 	.short	0x0003
        /*0022*/ 	.short	0x0014
        /*0024*/ 	.byte	0x00, 0xf0, 0x11, 0x00


	//----- nvinfo : EIATTR_KPARAM_INFO
	.align		4
.L_70:
        /*0028*/ 	.byte	0x04, 0x17
        /*002a*/ 	.short	(.L_72 - .L_71)
.L_71:
        /*002c*/ 	.word	0x00000000
        /*0030*/ 	.short	0x0002
        /*0032*/ 	.short	0x0010
        /*0034*/ 	.byte	0x00, 0xf0, 0x11, 0x00


	//----- nvinfo : EIATTR_KPARAM_INFO
	.align		4
.L_72:
        /*0038*/ 	.byte	0x04, 0x17
        /*003a*/ 	.short	(.L_74 - .L_73)
.L_73:
        /*003c*/ 	.word	0x00000000
        /*0040*/ 	.short	0x0001
        /*0042*/ 	.short	0x0008
        /*0044*/ 	.byte	0x00, 0xf5, 0x21, 0x00


	//----- nvinfo : EIATTR_KPARAM_INFO
	.align		4
.L_74:
        /*0048*/ 	.byte	0x04, 0x17
        /*004a*/ 	.short	(.L_76 - .L_75)
.L_75:
        /*004c*/ 	.word	0x00000000
        /*0050*/ 	.short	0x0000
        /*0052*/ 	.short	0x0000
        /*0054*/ 	.byte	0x00, 0xf5, 0x21, 0x00


	//----- nvinfo : EIATTR_SPARSE_MMA_MASK
	.align		4
.L_76:
        /*0058*/ 	.byte	0x03, 0x50
        /*005a*/ 	.short	0x0000


	//----- nvinfo : EIATTR_MAXREG_COUNT
	.align		4
        /*005c*/ 	.byte	0x03, 0x1b
        /*005e*/ 	.short	0x00ff


	//----- nvinfo : EIATTR_MERCURY_ISA_VERSION
	.align		4
        /*0060*/ 	.byte	0x03, 0x5f
        /*0062*/ 	.short	0x0101


	//----- nvinfo : EIATTR_VRC_CTA_INIT_COUNT
	.align		4
        /*0064*/ 	.byte	0x02, 0x4a
	.zero		1
	.zero		1


	//----- nvinfo : EIATTR_EXIT_INSTR_OFFSETS
	.align		4
        /*0068*/ 	.byte	0x04, 0x1c
        /*006a*/ 	.short	(.L_78 - .L_77)


	//   ....[0]....
.L_77:
        /*006c*/ 	.word	0x00000080


	//   ....[1]....
        /*0070*/ 	.word	0x00002a30


	//----- nvinfo : EIATTR_CRS_STACK_SIZE
	.align		4
.L_78:
        /*0074*/ 	.byte	0x04, 0x1e
        /*0076*/ 	.short	(.L_80 - .L_79)
.L_79:
        /*0078*/ 	.word	0x00000000


	//----- nvinfo : EIATTR_CBANK_PARAM_SIZE
	.align		4
.L_80:
        /*007c*/ 	.byte	0x03, 0x19
        /*007e*/ 	.short	0x001c


	//----- nvinfo : EIATTR_PARAM_CBANK
	.align		4
        /*0080*/ 	.byte	0x04, 0x0a
        /*0082*/ 	.short	(.L_82 - .L_81)
	.align		4
.L_81:
        /*0084*/ 	.word	index@(.nv.constant0._Z24random_graph_initializerPiS_iij)
        /*0088*/ 	.short	0x0380
        /*008a*/ 	.short	0x001c


	//----- nvinfo : EIATTR_SW_WAR
	.align		4
.L_82:
        /*008c*/ 	.byte	0x04, 0x36
        /*008e*/ 	.short	(.L_84 - .L_83)
.L_83:
        /*0090*/ 	.word	0x00000008
.L_84:


//--------------------- .nv.callgraph             --------------------------
	.section	.nv.callgraph,"",@"SHT_CUDA_CALLGRAPH"
	.align	4
	.sectionentsize	8
	.align		4
        /*0000*/ 	.word	0x00000000
	.align		4
        /*0004*/ 	.word	0xffffffff
	.align		4
        /*0008*/ 	.word	0x00000000
	.align		4
        /*000c*/ 	.word	0xfffffffe
	.align		4
        /*0010*/ 	.word	0x00000000
	.align		4
        /*0014*/ 	.word	0xfffffffd
	.align		4
        /*0018*/ 	.word	0x00000000
	.align		4
        /*001c*/ 	.word	0xfffffffc


//--------------------- .nv.constant4             --------------------------
	.section	.nv.constant4,"a",@progbits
	.align	8
	.align		8
.nv.constant4:
        /*0000*/ 	.dword	precalc_xorwow_matrix
	.align		8
        /*0008*/ 	.dword	precalc_xorwow_offset_matrix
	.align		8
        /*0010*/ 	.dword	mrg32k3aM1
	.align		8
        /*0018*/ 	.dword	mrg32k3aM2
	.align		8
        /*0020*/ 	.dword	mrg32k3aM1SubSeq
	.align		8
        /*0028*/ 	.dword	mrg32k3aM2SubSeq
	.align		8
        /*0030*/ 	.dword	mrg32k3aM1Seq
	.align		8
        /*0038*/ 	.dword	mrg32k3aM2Seq


//--------------------- .nv.constant3             --------------------------
	.section	.nv.constant3,"a",@progbits
	.align	8
.nv.constant3:
	.type		__cr_lgamma_table,@object
	.size		__cr_lgamma_table,(.L_8 - __cr_lgamma_table)
__cr_lgamma_table:
        /*0000*/ 	.byte	0x00, 0x00, 0x00, 0x00, 0x00, 0x00, 0x00, 0x00, 0x00, 0x00, 0x00, 0x00, 0x00, 0x00, 0x00, 0x00
        /*0010*/ 	.byte	0xef, 0x39, 0xfa, 0xfe, 0x42, 0x2e, 0xe6, 0x3f, 0x02, 0x20, 0x2a, 0xfa, 0x0b, 0xab, 0xfc, 0x3f
        /*0020*/ 	.byte	0xf9, 0x2c, 0x92, 0x7c, 0xa7, 0x6c, 0x09, 0x40, 0xc9, 0x79, 0x44, 0x3c, 0x64, 0x26, 0x13, 0x40
        /*0030*/ 	.byte	0xca, 0x01, 0xcf, 0x3a, 0x27, 0x51, 0x1a, 0x40, 0x30, 0xcc, 0x2d, 0xf3, 0xe1, 0x0c, 0x21, 0x40
        /*0040*/ 	.byte	0x0d, 0xb7, 0xfc, 0x82, 0x8e, 0x35, 0x25, 0x40
.L_8:


//--------------------- .text._Z14pagerankKernelPiS_PfS0_if --------------------------
	.section	.text._Z14pagerankKernelPiS_PfS0_if,"ax",@progbits
	.align	128
        .global         _Z14pagerankKernelPiS_PfS0_if
        .type           _Z14pagerankKernelPiS_PfS0_if,@function
        .size           _Z14pagerankKernelPiS_PfS0_if,(.L_x_93 - _Z14pagerankKernelPiS_PfS0_if)
        .other          _Z14pagerankKernelPiS_PfS0_if,@"STO_CUDA_ENTRY STV_DEFAULT"
_Z14pagerankKernelPiS_PfS0_if:
.text._Z14pagerankKernelPiS_PfS0_if:
[----:B------:R-:W-:Y:S01]  /*0000*/  LDC R1, c[0x0][0x37c] ;  /* 0x0000df00ff017b82 */ /* 0x000fe20000000800 */
[----:B------:R-:W0:Y:S07]  /*0010*/  S2R R3, SR_TID.X ;  /* 0x0000000000037919 */ /* 0x000e2e0000002100 */
[----:B------:R-:W0:Y:S01]  /*0020*/  S2UR UR4, SR_CTAID.X ;  /* 0x00000000000479c3 */ /* 0x000e220000002500 */
[----:B------:R-:W1:Y:S07]  /*0030*/  LDCU UR5, c[0x0][0x3a0] ;  /* 0x00007400ff0577ac */ /* 0x000e6e0008000800 */
[----:B------:R-:W0:Y:S02]  /*0040*/  LDC R12, c[0x0][0x360] ;  /* 0x0000d800ff0c7b82 */ /* 0x000e240000000800 */
[----:B0-----:R-:W-:-:S05]  /*0050*/  IMAD R12, R12, UR4, R3 ;  /* 0x000000040c0c7c24 */ /* 0x001fca000f8e0203 */
[----:B-1----:R-:W-:-:S13]  /*0060*/  ISETP.GE.AND P0, PT, R12, UR5, PT ;  /* 0x000000050c007c0c */ /* 0x002fda000bf06270 */
[----:B------:R-:W-:Y:S05]  /*0070*/  @P0 EXIT ;  /* 0x000000000000094d */ /* 0x000fea0003800000 */
[----:B------:R-:W0:Y:S01]  /*0080*/  LDC.64 R4, c[0x0][0x380] ;  /* 0x0000e000ff047b82 */ /* 0x000e220000000a00 */
[----:B------:R-:W1:Y:S01]  /*0090*/  LDCU.64 UR4, c[0x0][0x358] ;  /* 0x00006b00ff0477ac */ /* 0x000e620008000a00 */
[----:B0-----:R-:W-:-:S05]  /*00a0*/  IMAD.WIDE R4, R12, 0x4, R4 ;  /* 0x000000040c047825 */ /* 0x001fca00078e0204 */
[----:B-1----:R-:W2:Y:S04]  /*00b0*/  LDG.E R15, desc[UR4][R4.64] ;  /* 0x00000004040f7981 */ /* 0x002ea8000c1e1900 */
[----:B------:R-:W2:Y:S01]  /*00c0*/  LDG.E R0, desc[UR4][R4.64+0x4] ;  /* 0x0000040404007981 */ /* 0x000ea2000c1e1900 */
[----:B------:R-:W-:Y:S01]  /*00d0*/  BSSY.RECONVERGENT B1, `(.L_x_0) ;  /* 0x00001c3000017945 */ /* 0x000fe20003800200 */
[----:B------:R-:W-:Y:S01]  /*00e0*/  HFMA2 R2, -RZ, RZ, 0, 0 ;  /* 0x00000000ff027431 */ /* 0x000fe200000001ff */
[----:B--2---:R-:W-:-:S13]  /*00f0*/  ISETP.GE.AND P0, PT, R15, R0, PT ;  /* 0x000000000f00720c */ /* 0x004fda0003f06270 */
[----:B------:R-:W-:Y:S05]  /*0100*/  @P0 BRA `(.L_x_1) ;  /* 0x0000001800fc0947 */ /* 0x000fea0003800000 */
[CC--:B------:R-:W-:Y:S01]  /*0110*/  IADD3 R2, PT, PT, -R0.reuse, R15.reuse, RZ ;  /* 0x0000000f00027210 */ /* 0x0c0fe20007ffe1ff */
[----:B------:R-:W-:Y:S01]  /*0120*/  BSSY.RECONVERGENT B0, `(.L_x_2) ;  /* 0x00000e3000007945 */ /* 0x000fe20003800200 */
[----:B------:R-:W-:Y:S02]  /*0130*/  IADD3 R13, PT, PT, R0, -R15, RZ ;  /* 0x8000000f000d7210 */ /* 0x000fe40007ffe0ff */
[----:B------:R-:W-:Y:S02]  /*0140*/  ISETP.GT.U32.AND P0, PT, R2, -0x8, PT ;  /* 0xfffffff80200780c */ /* 0x000fe40003f04070 */
[----:B------:R-:W-:Y:S02]  /*0150*/  MOV R2, RZ ;  /* 0x000000ff00027202 */ /* 0x000fe40000000f00 */
[----:B------:R-:W-:-:S09]  /*0160*/  LOP3.LUT R19, R13, 0x7, RZ, 0xc0, !PT ;  /* 0x000000070d137812 */ /* 0x000fd200078ec0ff */
[----:B------:R-:W-:Y:S05]  /*0170*/  @P0 BRA `(.L_x_3) ;  /* 0x0000000c00740947 */ /* 0x000fea0003800000 */
[----:B------:R-:W0:Y:S01]  /*0180*/  LDC.64 R4, c[0x0][0x388] ;  /* 0x0000e200ff047b82 */ /* 0x000e220000000a00 */
[----:B------:R-:W-:Y:S01]  /*0190*/  LOP3.LUT R14, R13, 0xfffffff8, RZ, 0xc0, !PT ;  /* 0xfffffff80d0e7812 */ /* 0x000fe200078ec0ff */
[----:B------:R-:W-:-:S03]  /*01a0*/  IMAD.MOV.U32 R2, RZ, RZ, RZ ;  /* 0x000000ffff027224 */ /* 0x000fc600078e00ff */
[----:B------:R-:W-:-:S03]  /*01b0*/  IADD3 R14, PT, PT, -R14, RZ, RZ ;  /* 0x000000ff0e0e7210 */ /* 0x000fc60007ffe1ff */
[----:B------:R-:W1:Y:S08]  /*01c0*/  LDC.64 R8, c[0x0][0x390] ;  /* 0x0000e400ff087b82 */ /* 0x000e700000000a00 */
[----:B------:R-:W2:Y:S01]  /*01d0*/  LDC.64 R6, c[0x0][0x380] ;  /* 0x0000e000ff067b82 */ /* 0x000ea20000000a00 */
[----:B0-----:R-:W-:-:S04]  /*01e0*/  IADD3 R4, P0, PT, R4, 0x10, RZ ;  /* 0x0000001004047810 */ /* 0x001fc80007f1e0ff */
[----:B------:R-:W-:-:S09]  /*01f0*/  IADD3.X R5, PT, PT, RZ, R5, RZ, P0, !PT ;  /* 0x00000005ff057210 */ /* 0x000fd200007fe4ff */
.L_x_36:
[----:B------:R-:W-:-:S05]  /*0200*/  IMAD.WIDE R10, R15, 0x4, R4 ;  /* 0x000000040f0a7825 */ /* 0x000fca00078e0204 */
[----:B------:R-:W2:Y:S02]  /*0210*/  LDG.E R21, desc[UR4][R10.64+-0x10] ;  /* 0xfffff0040a157981 */ /* 0x000ea4000c1e1900 */
[----:B--2---:R-:W-:-:S05]  /*0220*/  IMAD.WIDE R16, R21, 0x4, R6 ;  /* 0x0000000415107825 */ /* 0x004fca00078e0206 */
[----:B------:R-:W2:Y:S04]  /*0230*/  LDG.E R0, desc[UR4][R16.64+0x4] ;  /* 0x0000040410007981 */ /* 0x000ea8000c1e1900 */
[----:B------:R-:W2:Y:S01]  /*0240*/  LDG.E R3, desc[UR4][R16.64] ;  /* 0x0000000410037981 */ /* 0x000ea2000c1e1900 */
[----:B------:R-:W-:Y:S01]  /*0250*/  IADD3 R14, PT, PT, R14, 0x8, RZ ;  /* 0x000000080e0e7810 */ /* 0x000fe20007ffe0ff */
[----:B------:R-:W-:Y:S03]  /*0260*/  BSSY.RECONVERGENT B4, `(.L_x_4) ;  /* 0x0000016000047945 */ /* 0x000fe60003800200 */
[----:B------:R-:W-:Y:S02]  /*0270*/  ISETP.NE.AND P2, PT, R14, RZ, PT ;  /* 0x000000ff0e00720c */ /* 0x000fe40003f45270 */
[----:B--2---:R-:W-:-:S04]  /*0280*/  IADD3 R3, PT, PT, R0, -R3, RZ ;  /* 0x8000000300037210 */ /* 0x004fc80007ffe0ff */
[----:B------:R-:W-:-:S13]  /*0290*/  ISETP.GE.AND P0, PT, R3, 0x1, PT ;  /* 0x000000010300780c */ /* 0x000fda0003f06270 */
[----:B------:R-:W-:Y:S05]  /*02a0*/  @!P0 BRA `(.L_x_5) ;  /* 0x0000000000448947 */ /* 0x000fea0003800000 */
[----:B-1----:R-:W-:-:S05]  /*02b0*/  IMAD.WIDE R16, R21, 0x4, R8 ;  /* 0x0000000415107825 */ /* 0x002fca00078e0208 */
[----:B------:R-:W2:Y:S01]  /*02c0*/  LDG.E R0, desc[UR4][R16.64] ;  /* 0x0000000410007981 */ /* 0x000ea2000c1e1900 */
[----:B------:R-:W-:Y:S01]  /*02d0*/  I2FP.F32.U32 R21, R3 ;  /* 0x0000000300157245 */ /* 0x000fe20000201000 */
[----:B------:R-:W-:Y:S03]  /*02e0*/  BSSY.RECONVERGENT B5, `(.L_x_6) ;  /* 0x000000c000057945 */ /* 0x000fe60003800200 */
[----:B------:R-:W0:Y:S02]  /*02f0*/  MUFU.RCP R3, R21 ;  /* 0x0000001500037308 */ /* 0x000e240000001000 */
[----:B0-----:R-:W-:-:S04]  /*0300*/  FFMA R18, -R21, R3, 1 ;  /* 0x3f80000015127423 */ /* 0x001fc80000000103 */
[----:B------:R-:W-:Y:S02]  /*0310*/  FFMA R3, R3, R18, R3 ;  /* 0x0000001203037223 */ /* 0x000fe40000000003 */
[----:B--2---:R-:W0:Y:S02]  /*0320*/  FCHK P0, R0, R21 ;  /* 0x0000001500007302 */ /* 0x004e240000000000 */
[----:B------:R-:W-:-:S04]  /*0330*/  FFMA R18, R0, R3, RZ ;  /* 0x0000000300127223 */ /* 0x000fc800000000ff */
[----:B------:R-:W-:-:S04]  /*0340*/  FFMA R20, -R21, R18, R0 ;  /* 0x0000001215147223 */ /* 0x000fc80000000100 */
[----:B------:R-:W-:Y:S01]  /*0350*/  FFMA R3, R3, R20, R18 ;  /* 0x0000001403037223 */ /* 0x000fe20000000012 */
[----:B0-----:R-:W-:Y:S06]  /*0360*/  @!P0 BRA `(.L_x_7) ;  /* 0x00000000000c8947 */ /* 0x001fec0003800000 */
[----:B------:R-:W-:Y:S02]  /*0370*/  MOV R3, R21 ;  /* 0x0000001500037202 */ /* 0x000fe40000000f00 */
[----:B------:R-:W-:-:S07]  /*0380*/  MOV R18, 0x3a0 ;  /* 0x000003a000127802 */ /* 0x000fce0000000f00 */
[----:B------:R-:W-:Y:S05]  /*0390*/  CALL.REL.NOINC `($__internal_0_$__cuda_sm3x_div_rn_noftz_f32_slowpath) ;  /* 0x0000001800ac7944 */ /* 0x000fea0003c00000 */
.L_x_7:
[----:B------:R-:W-:Y:S05]  /*03a0*/  BSYNC.RECONVERGENT B5 ;  /* 0x0000000000057941 */ /* 0x000fea0003800200 */
.L_x_6:
[----:B------:R-:W-:-:S07]  /*03b0*/  FADD R2, R2, R3 ;  /* 0x0000000302027221 */ /* 0x000fce0000000000 */
.L_x_5:
[----:B------:R-:W-:Y:S05]  /*03c0*/  BSYNC.RECONVERGENT B4 ;  /* 0x0000000000047941 */ /* 0x000fea0003800200 */
.L_x_4:
[----:B------:R-:W2:Y:S02]  /*03d0*/  LDG.E R21, desc[UR4][R10.64+-0xc] ;  /* 0xfffff4040a157981 */ /* 0x000ea4000c1e1900 */
[----:B--2---:R-:W-:-:S05]  /*03e0*/  IMAD.WIDE R16, R21, 0x4, R6 ;  /* 0x0000000415107825 */ /* 0x004fca00078e0206 */
[----:B------:R-:W2:Y:S04]  /*03f0*/  LDG.E R0, desc[UR4][R16.64+0x4] ;  /* 0x0000040410007981 */ /* 0x000ea8000c1e1900 */
[----:B------:R-:W2:Y:S01]  /*0400*/  LDG.E R3, desc[UR4][R16.64] ;  /* 0x0000000410037981 */ /* 0x000ea2000c1e1900 */
[----:B------:R-:W-:Y:S01]  /*0410*/  BSSY.RECONVERGENT B4, `(.L_x_8) ;  /* 0x0000015000047945 */ /* 0x000fe20003800200 */
[----:B--2---:R-:W-:-:S05]  /*0420*/  IMAD.IADD R3, R0, 0x1, -R3 ;  /* 0x0000000100037824 */ /* 0x004fca00078e0a03 */
        /* <DEDUP_REMOVED lines=17> */
.L_x_11:
[----:B------:R-:W-:Y:S05]  /*0540*/  BSYNC.RECONVERGENT B5 ;  /* 0x0000000000057941 */ /* 0x000fea0003800200 */
.L_x_10:
[----:B------:R-:W-:-:S07]  /*0550*/  FADD R2, R2, R3 ;  /* 0x0000000302027221 */ /* 0x000fce0000000000 */
.L_x_9:
[----:B------:R-:W-:Y:S05]  /*0560*/  BSYNC.RECONVERGENT B4 ;  /* 0x0000000000047941 */ /* 0x000fea0003800200 */
.L_x_8:
[----:B------:R-:W2:Y:S02]  /*0570*/  LDG.E R21, desc[UR4][R10.64+-0x8] ;  /* 0xfffff8040a157981 */ /* 0x000ea4000c1e1900 */
[----:B--2---:R-:W-:-:S05]  /*0580*/  IMAD.WIDE R16, R21, 0x4, R6 ;  /* 0x0000000415107825 */ /* 0x004fca00078e0206 */
[----:B------:R-:W2:Y:S04]  /*0590*/  LDG.E R0, desc[UR4][R16.64+0x4] ;  /* 0x0000040410007981 */ /* 0x000ea8000c1e1900 */
[----:B------:R-:W2:Y:S01]  /*05a0*/  LDG.E R3, desc[UR4][R16.64] ;  /* 0x0000000410037981 */ /* 0x000ea2000c1e1900 */
[----:B------:R-:W-:Y:S01]  /*05b0*/  BSSY.RECONVERGENT B4, `(.L_x_12) ;  /* 0x0000015000047945 */ /* 0x000fe20003800200 */
        /* <DEDUP_REMOVED lines=18> */
.L_x_15:
[----:B------:R-:W-:Y:S05]  /*06e0*/  BSYNC.RECONVERGENT B5 ;  /* 0x0000000000057941 */ /* 0x000fea0003800200 */
.L_x_14:
[----:B------:R-:W-:-:S07]  /*06f0*/  FADD R2, R2, R3 ;  /* 0x0000000302027221 */ /* 0x000fce0000000000 */
.L_x_13:
[----:B------:R-:W-:Y:S05]  /*0700*/  BSYNC.RECONVERGENT B4 ;  /* 0x0000000000047941 */ /* 0x000fea0003800200 */
.L_x_12:
        /* <DEDUP_REMOVED lines=20> */
[----:B------:R-:W-:Y:S01]  /*0850*/  IMAD.MOV.U32 R3, RZ, RZ, R21 ;  /* 0x000000ffff037224 */ /* 0x000fe200078e0015 */
[----:B------:R-:W-:-:S07]  /*0860*/  MOV R18, 0x880 ;  /* 0x0000088000127802 */ /* 0x000fce0000000f00 */
[----:B------:R-:W-:Y:S05]  /*0870*/  CALL.REL.NOINC `($__internal_0_$__cuda_sm3x_div_rn_noftz_f32_slowpath) ;  /* 0x0000001400747944 */ /* 0x000fea0003c00000 */
.L_x_19:
[----:B------:R-:W-:Y:S05]  /*0880*/  BSYNC.RECONVERGENT B5 ;  /* 0x0000000000057941 */ /* 0x000fea0003800200 */
.L_x_18:
[----:B------:R-:W-:-:S07]  /*0890*/  FADD R2, R2, R3 ;  /* 0x0000000302027221 */ /* 0x000fce0000000000 */
.L_x_17:
[----:B------:R-:W-:Y:S05]  /*08a0*/  BSYNC.RECONVERGENT B4 ;  /* 0x0000000000047941 */ /* 0x000fea0003800200 */
.L_x_16:
        /* <DEDUP_REMOVED lines=23> */
.L_x_23:
[----:B------:R-:W-:Y:S05]  /*0a20*/  BSYNC.RECONVERGENT B5 ;  /* 0x0000000000057941 */ /* 0x000fea0003800200 */
.L_x_22:
[----:B------:R-:W-:-:S07]  /*0a30*/  FADD R2, R2, R3 ;  /* 0x0000000302027221 */ /* 0x000fce0000000000 */
.L_x_21:
[----:B------:R-:W-:Y:S05]  /*0a40*/  BSYNC.RECONVERGENT B4 ;  /* 0x0000000000047941 */ /* 0x000fea0003800200 */
.L_x_20:
        /* <DEDUP_REMOVED lines=23> */
.L_x_27:
[----:B------:R-:W-:Y:S05]  /*0bc0*/  BSYNC.RECONVERGENT B5 ;  /* 0x0000000000057941 */ /* 0x000fea0003800200 */
.L_x_26:
[----:B------:R-:W-:-:S07]  /*0bd0*/  FADD R2, R2, R3 ;  /* 0x0000000302027221 */ /* 0x000fce0000000000 */
.L_x_25:
[----:B------:R-:W-:Y:S05]  /*0be0*/  BSYNC.RECONVERGENT B4 ;  /* 0x0000000000047941 */ /* 0x000fea0003800200 */
.L_x_24:
        /* <DEDUP_REMOVED lines=23> */
.L_x_31:
[----:B------:R-:W-:Y:S05]  /*0d60*/  BSYNC.RECONVERGENT B5 ;  /* 0x0000000000057941 */ /* 0x000fea0003800200 */
.L_x_30:
[----:B------:R-:W-:-:S07]  /*0d70*/  FADD R2, R2, R3 ;  /* 0x0000000302027221 */ /* 0x000fce0000000000 */
.L_x_29:
[----:B------:R-:W-:Y:S05]  /*0d80*/  BSYNC.RECONVERGENT B4 ;  /* 0x0000000000047941 */ /* 0x000fea0003800200 */
.L_x_28:
        /* <DEDUP_REMOVED lines=23> */
.L_x_35:
[----:B------:R-:W-:Y:S05]  /*0f00*/  BSYNC.RECONVERGENT B5 ;  /* 0x0000000000057941 */ /* 0x000fea0003800200 */
.L_x_34:
[----:B------:R-:W-:-:S07]  /*0f10*/  FADD R2, R2, R3 ;  /* 0x0000000302027221 */ /* 0x000fce0000000000 */
.L_x_33:
[----:B------:R-:W-:Y:S05]  /*0f20*/  BSYNC.RECONVERGENT B4 ;  /* 0x0000000000047941 */ /* 0x000fea0003800200 */
.L_x_32:
[----:B------:R-:W-:Y:S01]  /*0f30*/  IADD3 R15, PT, PT, R15, 0x8, RZ ;  /* 0x000000080f0f7810 */ /* 0x000fe20007ffe0ff */
[----:B------:R-:W-:Y:S06]  /*0f40*/  @P2 BRA `(.L_x_36) ;  /* 0xfffffff000ac2947 */ /* 0x000fec000383ffff */
.L_x_3:
[----:B------:R-:W-:Y:S05]  /*0f50*/  BSYNC.RECONVERGENT B0 ;  /* 0x0000000000007941 */ /* 0x000fea0003800200 */
.L_x_2:
[----:B------:R-:W-:-:S13]  /*0f60*/  ISETP.NE.AND P0, PT, R19, RZ, PT ;  /* 0x000000ff1300720c */ /* 0x000fda0003f05270 */
[----:B------:R-:W-:Y:S05]  /*0f70*/  @!P0 BRA `(.L_x_1) ;  /* 0x0000000c00608947 */ /* 0x000fea0003800000 */
[----:B------:R-:W-:Y:S01]  /*0f80*/  ISETP.GE.U32.AND P0, PT, R19, 0x4, PT ;  /* 0x000000041300780c */ /* 0x000fe20003f06070 */
[----:B------:R-:W-:Y:S01]  /*0f90*/  BSSY.RECONVERGENT B0, `(.L_x_37) ;  /* 0x0000076000007945 */ /* 0x000fe20003800200 */
[----:B------:R-:W-:-:S11]  /*0fa0*/  LOP3.LUT R6, R13, 0x3, RZ, 0xc0, !PT ;  /* 0x000000030d067812 */ /* 0x000fd600078ec0ff */
[----:B------:R-:W-:Y:S05]  /*0fb0*/  @!P0 BRA `(.L_x_38) ;  /* 0x0000000400cc8947 */ /* 0x000fea0003800000 */
[----:B------:R-:W0:Y:S08]  /*0fc0*/  LDC.64 R4, c[0x0][0x388] ;  /* 0x0000e200ff047b82 */ /* 0x000e300000000a00 */
[----:B-1----:R-:W1:Y:S01]  /*0fd0*/  LDC.64 R8, c[0x0][0x380] ;  /* 0x0000e000ff087b82 */ /* 0x002e620000000a00 */
[----:B0-----:R-:W-:-:S05]  /*0fe0*/  IMAD.WIDE R4, R15, 0x4, R4 ;  /* 0x000000040f047825 */ /* 0x001fca00078e0204 */
[----:B------:R-:W1:Y:S02]  /*0ff0*/  LDG.E R7, desc[UR4][R4.64] ;  /* 0x0000000404077981 */ /* 0x000e64000c1e1900 */
[----:B-1----:R-:W-:-:S05]  /*1000*/  IMAD.WIDE R8, R7, 0x4, R8 ;  /* 0x0000000407087825 */ /* 0x002fca00078e0208 */
[----:B------:R-:W2:Y:S04]  /*1010*/  LDG.E R0, desc[UR4][R8.64+0x4] ;  /* 0x0000040408007981 */ /* 0x000ea8000c1e1900 */
[----:B------:R-:W2:Y:S01]  /*1020*/  LDG.E R3, desc[UR4][R8.64] ;  /* 0x0000000408037981 */ /* 0x000ea2000c1e1900 */
[----:B------:R-:W-:Y:S01]  /*1030*/  BSSY.RECONVERGENT B4, `(.L_x_39) ;  /* 0x0000016000047945 */ /* 0x000fe20003800200 */
[----:B--2---:R-:W-:-:S05]  /*1040*/  IMAD.IADD R3, R0, 0x1, -R3 ;  /* 0x0000000100037824 */ /* 0x004fca00078e0a03 */
[----:B------:R-:W-:-:S13]  /*1050*/  ISETP.GE.AND P0, PT, R3, 0x1, PT ;  /* 0x000000010300780c */ /* 0x000fda0003f06270 */
[----:B------:R-:W-:Y:S05]  /*1060*/  @!P0 BRA `(.L_x_40) ;  /* 0x0000000000488947 */ /* 0x000fea0003800000 */
[----:B------:R-:W0:Y:S02]  /*1070*/  LDC.64 R8, c[0x0][0x390] ;  /* 0x0000e400ff087b82 */ /* 0x000e240000000a00 */
[----:B0-----:R-:W-:-:S05]  /*1080*/  IMAD.WIDE R8, R7, 0x4, R8 ;  /* 0x0000000407087825 */ /* 0x001fca00078e0208 */
        /* <DEDUP_REMOVED lines=14> */
.L_x_42:
[----:B------:R-:W-:Y:S05]  /*1170*/  BSYNC.RECONVERGENT B5 ;  /* 0x0000000000057941 */ /* 0x000fea0003800200 */
.L_x_41:
[----:B------:R-:W-:-:S07]  /*1180*/  FADD R2, R2, R3 ;  /* 0x0000000302027221 */ /* 0x000fce0000000000 */
.L_x_40:
[----:B------:R-:W-:Y:S05]  /*1190*/  BSYNC.RECONVERGENT B4 ;  /* 0x0000000000047941 */ /* 0x000fea0003800200 */
.L_x_39:
[----:B------:R-:W2:Y:S01]  /*11a0*/  LDG.E R7, desc[UR4][R4.64+0x4] ;  /* 0x0000040404077981 */ /* 0x000ea2000c1e1900 */
[----:B------:R-:W2:Y:S02]  /*11b0*/  LDC.64 R8, c[0x0][0x380] ;  /* 0x0000e000ff087b82 */ /* 0x000ea40000000a00 */
[----:B--2---:R-:W-:-:S05]  /*11c0*/  IMAD.WIDE R8, R7, 0x4, R8 ;  /* 0x0000000407087825 */ /* 0x004fca00078e0208 */
[----:B------:R-:W2:Y:S04]  /*11d0*/  LDG.E R0, desc[UR4][R8.64+0x4] ;  /* 0x0000040408007981 */ /* 0x000ea8000c1e1900 */
[----:B------:R-:W2:Y:S01]  /*11e0*/  LDG.E R3, desc[UR4][R8.64] ;  /* 0x0000000408037981 */ /* 0x000ea2000c1e1900 */
[----:B------:R-:W-:Y:S01]  /*11f0*/  BSSY.RECONVERGENT B4, `(.L_x_43) ;  /* 0x0000016000047945 */ /* 0x000fe20003800200 */
[----:B--2---:R-:W-:-:S04]  /*1200*/  IADD3 R3, PT, PT, R0, -R3, RZ ;  /* 0x8000000300037210 */ /* 0x004fc80007ffe0ff */
        /* <DEDUP_REMOVED lines=18> */
.L_x_46:
[----:B------:R-:W-:Y:S05]  /*1330*/  BSYNC.RECONVERGENT B5 ;  /* 0x0000000000057941 */ /* 0x000fea0003800200 */
.L_x_45:
[----:B------:R-:W-:-:S07]  /*1340*/  FADD R2, R2, R3 ;  /* 0x0000000302027221 */ /* 0x000fce0000000000 */
.L_x_44:
[----:B------:R-:W-:Y:S05]  /*1350*/  BSYNC.RECONVERGENT B4 ;  /* 0x0000000000047941 */ /* 0x000fea0003800200 */
.L_x_43:
        /* <DEDUP_REMOVED lines=25> */
.L_x_50:
[----:B------:R-:W-:Y:S05]  /*14f0*/  BSYNC.RECONVERGENT B5 ;  /* 0x0000000000057941 */ /* 0x000fea0003800200 */
.L_x_49:
[----:B------:R-:W-:-:S07]  /*1500*/  FADD R2, R2, R3 ;  /* 0x0000000302027221 */ /* 0x000fce0000000000 */
.L_x_48:
[----:B------:R-:W-:Y:S05]  /*1510*/  BSYNC.RECONVERGENT B4 ;  /* 0x0000000000047941 */ /* 0x000fea0003800200 */
.L_x_47:
        /* <DEDUP_REMOVED lines=25> */
.L_x_54:
[----:B------:R-:W-:Y:S05]  /*16b0*/  BSYNC.RECONVERGENT B5 ;  /* 0x0000000000057941 */ /* 0x000fea0003800200 */
.L_x_53:
[----:B------:R-:W-:-:S07]  /*16c0*/  FADD R2, R2, R3 ;  /* 0x0000000302027221 */ /* 0x000fce0000000000 */
.L_x_52:
[----:B------:R-:W-:Y:S05]  /*16d0*/  BSYNC.RECONVERGENT B4 ;  /* 0x0000000000047941 */ /* 0x000fea0003800200 */
.L_x_51:
[----:B------:R-:W-:-:S07]  /*16e0*/  IADD3 R15, PT, PT, R15, 0x4, RZ ;  /* 0x000000040f0f7810 */ /* 0x000fce0007ffe0ff */
.L_x_38:
[----:B------:R-:W-:Y:S05]  /*16f0*/  BSYNC.RECONVERGENT B0 ;  /* 0x0000000000007941 */ /* 0x000fea0003800200 */
.L_x_37:
[----:B------:R-:W-:-:S13]  /*1700*/  ISETP.NE.AND P0, PT, R6, RZ, PT ;  /* 0x000000ff0600720c */ /* 0x000fda0003f05270 */
[----:B------:R-:W-:Y:S05]  /*1710*/  @!P0 BRA `(.L_x_1) ;  /* 0x0000000400788947 */ /* 0x000fea0003800000 */
[----:B------:R-:W-:Y:S01]  /*1720*/  ISETP.NE.AND P0, PT, R6, 0x1, PT ;  /* 0x000000010600780c */ /* 0x000fe20003f05270 */
[----:B------:R-:W-:-:S12]  /*1730*/  BSSY.RECONVERGENT B0, `(.L_x_55) ;  /* 0x000003d000007945 */ /* 0x000fd80003800200 */
[----:B------:R-:W-:Y:S05]  /*1740*/  @!P0 BRA `(.L_x_56) ;  /* 0x0000000000ec8947 */ /* 0x000fea0003800000 */
[----:B------:R-:W0:Y:S08]  /*1750*/  LDC.64 R4, c[0x0][0x388] ;  /* 0x0000e200ff047b82 */ /* 0x000e300000000a00 */
[----:B------:R-:W2:Y:S01]  /*1760*/  LDC.64 R6, c[0x0][0x380] ;  /* 0x0000e000ff067b82 */ /* 0x000ea20000000a00 */
[----:B0-----:R-:W-:-:S05]  /*1770*/  IMAD.WIDE R4, R15, 0x4, R4 ;  /* 0x000000040f047825 */ /* 0x001fca00078e0204 */
[----:B-1----:R-:W2:Y:S02]  /*1780*/  LDG.E R9, desc[UR4][R4.64] ;  /* 0x0000000404097981 */ /* 0x002ea4000c1e1900 */
        /* <DEDUP_REMOVED lines=23> */
.L_x_60:
[----:B------:R-:W-:Y:S05]  /*1900*/  BSYNC.RECONVERGENT B5 ;  /* 0x0000000000057941 */ /* 0x000fea0003800200 */
.L_x_59:
[----:B------:R-:W-:-:S07]  /*1910*/  FADD R2, R2, R3 ;  /* 0x0000000302027221 */ /* 0x000fce0000000000 */
.L_x_58:
[----:B------:R-:W-:Y:S05]  /*1920*/  BSYNC.RECONVERGENT B4 ;  /* 0x0000000000047941 */ /* 0x000fea0003800200 */
.L_x_57:
[----:B------:R-:W2:Y:S01]  /*1930*/  LDG.E R9, desc[UR4][R4.64+0x4] ;  /* 0x0000040404097981 */ /* 0x000ea2000c1e1900 */
[----:B------:R-:W2:Y:S02]  /*1940*/  LDC.64 R6, c[0x0][0x380] ;  /* 0x0000e000ff067b82 */ /* 0x000ea40000000a00 */
[----:B--2---:R-:W-:-:S05]  /*1950*/  IMAD.WIDE R6, R9, 0x4, R6 ;  /* 0x0000000409067825 */ /* 0x004fca00078e0206 */
        /* <DEDUP_REMOVED lines=22> */
.L_x_64:
[----:B------:R-:W-:Y:S05]  /*1ac0*/  BSYNC.RECONVERGENT B5 ;  /* 0x0000000000057941 */ /* 0x000fea0003800200 */
.L_x_63:
[----:B------:R-:W-:-:S07]  /*1ad0*/  FADD R2, R2, R3 ;  /* 0x0000000302027221 */ /* 0x000fce0000000000 */
.L_x_62:
[----:B------:R-:W-:Y:S05]  /*1ae0*/  BSYNC.RECONVERGENT B4 ;  /* 0x0000000000047941 */ /* 0x000fea0003800200 */
.L_x_61:
[----:B------:R-:W-:-:S07]  /*1af0*/  IADD3 R15, PT, PT, R15, 0x2, RZ ;  /* 0x000000020f0f7810 */ /* 0x000fce0007ffe0ff */
.L_x_56:
[----:B------:R-:W-:Y:S05]  /*1b00*/  BSYNC.RECONVERGENT B0 ;  /* 0x0000000000007941 */ /* 0x000fea0003800200 */
.L_x_55:
[----:B------:R-:W-:-:S04]  /*1b10*/  LOP3.LUT R13, R13, 0x1, RZ, 0xc0, !PT ;  /* 0x000000010d0d7812 */ /* 0x000fc800078ec0ff */
[----:B------:R-:W-:-:S13]  /*1b20*/  ISETP.NE.U32.AND P0, PT, R13, 0x1, PT ;  /* 0x000000010d00780c */ /* 0x000fda0003f05070 */
[----:B------:R-:W-:Y:S05]  /*1b30*/  @P0 BRA `(.L_x_1) ;  /* 0x0000000000700947 */ /* 0x000fea0003800000 */
[----:B------:R-:W0:Y:S08]  /*1b40*/  LDC.64 R4, c[0x0][0x388] ;  /* 0x0000e200ff047b82 */ /* 0x000e300000000a00 */
[----:B------:R-:W2:Y:S01]  /*1b50*/  LDC.64 R6, c[0x0][0x380] ;  /* 0x0000e000ff067b82 */ /* 0x000ea20000000a00 */
[----:B0-----:R-:W-:-:S05]  /*1b60*/  IMAD.WIDE R4, R15, 0x4, R4 ;  /* 0x000000040f047825 */ /* 0x001fca00078e0204 */
[----:B-1----:R-:W2:Y:S02]  /*1b70*/  LDG.E R9, desc[UR4][R4.64] ;  /* 0x0000000404097981 */ /* 0x002ea4000c1e1900 */
[----:B--2---:R-:W-:-:S05]  /*1b80*/  IMAD.WIDE R6, R9, 0x4, R6 ;  /* 0x0000000409067825 */ /* 0x004fca00078e0206 */
[----:B------:R-:W2:Y:S04]  /*1b90*/  LDG.E R0, desc[UR4][R6.64+0x4] ;  /* 0x0000040406007981 */ /* 0x000ea8000c1e1900 */
[----:B------:R-:W2:Y:S02]  /*1ba0*/  LDG.E R3, desc[UR4][R6.64] ;  /* 0x0000000406037981 */ /* 0x000ea4000c1e1900 */
        /* <DEDUP_REMOVED lines=19> */
.L_x_66:
[----:B------:R-:W-:Y:S05]  /*1ce0*/  BSYNC.RECONVERGENT B0 ;  /* 0x0000000000007941 */ /* 0x000fea0003800200 */
.L_x_65:
[----:B------:R-:W-:-:S07]  /*1cf0*/  FADD R2, R2, R3 ;  /* 0x0000000302027221 */ /* 0x000fce0000000000 */
.L_x_1:
[----:B------:R-:W-:Y:S05]  /*1d00*/  BSYNC.RECONVERGENT B1 ;  /* 0x0000000000017941 */ /* 0x000fea0003800200 */
.L_x_0:
[----:B------:R-:W0:Y:S02]  /*1d10*/  LDC.64 R6, c[0x0][0x3a0] ;  /* 0x0000e800ff067b82 */ /* 0x000e240000000a00 */
[----:B0-----:R-:W-:Y:S01]  /*1d20*/  I2FP.F32.S32 R3, R6 ;  /* 0x0000000600037245 */ /* 0x001fe20000201400 */
[----:B------:R-:W-:-:S03]  /*1d30*/  FADD R0, -R7, 1 ;  /* 0x3f80000007007421 */ /* 0x000fc60000000100 */
[----:B------:R-:W0:Y:S08]  /*1d40*/  MUFU.RCP R4, R3 ;  /* 0x0000000300047308 */ /* 0x000e300000001000 */
[----:B------:R-:W2:Y:S01]  /*1d50*/  FCHK P0, R0, R3 ;  /* 0x0000000300007302 */ /* 0x000ea20000000000 */
[----:B0-----:R-:W-:-:S04]  /*1d60*/  FFMA R5, -R3, R4, 1 ;  /* 0x3f80000003057423 */ /* 0x001fc80000000104 */
[----:B------:R-:W-:-:S04]  /*1d70*/  FFMA R5, R4, R5, R4 ;  /* 0x0000000504057223 */ /* 0x000fc80000000004 */
[----:B------:R-:W-:-:S04]  /*1d80*/  FFMA R4, R0, R5, RZ ;  /* 0x0000000500047223 */ /* 0x000fc800000000ff */
[----:B------:R-:W-:-:S04]  /*1d90*/  FFMA R6, -R3, R4, R0 ;  /* 0x0000000403067223 */ /* 0x000fc80000000100 */
[----:B------:R-:W-:Y:S01]  /*1da0*/  FFMA R7, R5, R6, R4 ;  /* 0x0000000605077223 */ /* 0x000fe20000000004 */
[----:B--2---:R-:W-:Y:S06]  /*1db0*/  @!P0 BRA `(.L_x_67) ;  /* 0x00000000000c8947 */ /* 0x004fec0003800000 */
[----:B------:R-:W-:-:S07]  /*1dc0*/  MOV R18, 0x1de0 ;  /* 0x00001de000127802 */ /* 0x000fce0000000f00 */
[----:B-1----:R-:W-:Y:S05]  /*1dd0*/  CALL.REL.NOINC `($__internal_0_$__cuda_sm3x_div_rn_noftz_f32_slowpath) ;  /* 0x00000000001c7944 */ /* 0x002fea0003c00000 */
[----:B------:R-:W-:-:S07]  /*1de0*/  MOV R7, R3 ;  /* 0x0000000300077202 */ /* 0x000fce0000000f00 */
.L_x_67:
[----:B------:R-:W0:Y:S01]  /*1df0*/  LDC.64 R4, c[0x0][0x398] ;  /* 0x0000e600ff047b82 */ /* 0x000e220000000a00 */
[----:B------:R-:W2:Y:S02]  /*1e00*/  LDCU UR6, c[0x0][0x3a4] ;  /* 0x00007480ff0677ac */ /* 0x000ea40008000800 */
[----:B--2---:R-:W-:Y:S01]  /*1e10*/  FFMA R7, R2, UR6, R7 ;  /* 0x0000000602077c23 */ /* 0x004fe20008000007 */
[----:B0-----:R-:W-:-:S05]  /*1e20*/  IMAD.WIDE R12, R12, 0x4, R4 ;  /* 0x000000040c0c7825 */ /* 0x001fca00078e0204 */
[----:B------:R-:W-:Y:S01]  /*1e30*/  STG.E desc[UR4][R12.64], R7 ;  /* 0x000000070c007986 */ /* 0x000fe2000c101904 */
[----:B------:R-:W-:Y:S05]  /*1e40*/  EXIT ;  /* 0x000000000000794d */ /* 0x000fea0003800000 */
        .weak           $__internal_0_$__cuda_sm3x_div_rn_noftz_f32_slowpath
        .type           $__internal_0_$__cuda_sm3x_div_rn_noftz_f32_slowpath,@function
        .size           $__internal_0_$__cuda_sm3x_div_rn_noftz_f32_slowpath,(.L_x_93 - $__internal_0_$__cuda_sm3x_div_rn_noftz_f32_slowpath)
$__internal_0_$__cuda_sm3x_div_rn_noftz_f32_slowpath:
[----:B------:R-:W-:Y:S01]  /*1e50*/  SHF.R.U32.HI R16, RZ, 0x17, R3 ;  /* 0x00000017ff107819 */ /* 0x000fe20000011603 */
[----:B------:R-:W-:Y:S01]  /*1e60*/  BSSY.RECONVERGENT B2, `(.L_x_68) ;  /* 0x0000062000027945 */ /* 0x000fe20003800200 */
[----:B------:R-:W-:Y:S02]  /*1e70*/  SHF.R.U32.HI R20, RZ, 0x17, R0 ;  /* 0x00000017ff147819 */ /* 0x000fe40000011600 */
[----:B------:R-:W-:Y:S02]  /*1e80*/  LOP3.LUT R16, R16, 0xff, RZ, 0xc0, !PT ;  /* 0x000000ff10107812 */ /* 0x000fe400078ec0ff */
[----:B------:R-:W-:-:S03]  /*1e90*/  LOP3.LUT R20, R20, 0xff, RZ, 0xc0, !PT ;  /* 0x000000ff14147812 */ /* 0x000fc600078ec0ff */
[----:B------:R-:W-:Y:S01]  /*1ea0*/  VIADD R22, R16, 0xffffffff ;  /* 0xffffffff10167836 */ /* 0x000fe20000000000 */
[----:B------:R-:W-:-:S04]  /*1eb0*/  IADD3 R21, PT, PT, R20, -0x1, RZ ;  /* 0xffffffff14157810 */ /* 0x000fc80007ffe0ff */
[----:B------:R-:W-:-:S04]  /*1ec0*/  ISETP.GT.U32.AND P0, PT, R22, 0xfd, PT ;  /* 0x000000fd1600780c */ /* 0x000fc80003f04070 */
[----:B------:R-:W-:-:S13]  /*1ed0*/  ISETP.GT.U32.OR P0, PT, R21, 0xfd, P0 ;  /* 0x000000fd1500780c */ /* 0x000fda0000704470 */
[----:B------:R-:W-:Y:S01]  /*1ee0*/  @!P0 MOV R17, RZ ;  /* 0x000000ff00118202 */ /* 0x000fe20000000f00 */
[----:B------:R-:W-:Y:S06]  /*1ef0*/  @!P0 BRA `(.L_x_69) ;  /* 0x00000000005c8947 */ /* 0x000fec0003800000 */
[----:B------:R-:W-:Y:S02]  /*1f00*/  FSETP.GTU.FTZ.AND P0, PT, |R0|, +INF , PT ;  /* 0x7f8000000000780b */ /* 0x000fe40003f1c200 */
[----:B------:R-:W-:-:S04]  /*1f10*/  FSETP.GTU.FTZ.AND P1, PT, |R3|, +INF , PT ;  /* 0x7f8000000300780b */ /* 0x000fc80003f3c200 */
[----:B------:R-:W-:-:S13]  /*1f20*/  PLOP3.LUT P0, PT, P0, P1, PT, 0xf8, 0x8f ;  /* 0x00000000008f781c */ /* 0x000fda0000703f70 */
[----:B------:R-:W-:Y:S05]  /*1f30*/  @P0 BRA `(.L_x_70) ;  /* 0x00000004004c0947 */ /* 0x000fea0003800000 */
[----:B------:R-:W-:-:S13]  /*1f40*/  LOP3.LUT P0, RZ, R3, 0x7fffffff, R0, 0xc8, !PT ;  /* 0x7fffffff03ff7812 */ /* 0x000fda000780c800 */
[----:B------:R-:W-:Y:S05]  /*1f50*/  @!P0 BRA `(.L_x_71) ;  /* 0x00000004003c8947 */ /* 0x000fea0003800000 */
[C---:B------:R-:W-:Y:S02]  /*1f60*/  FSETP.NEU.FTZ.AND P3, PT, |R0|.reuse, +INF , PT ;  /* 0x7f8000000000780b */ /* 0x040fe40003f7d200 */
[----:B------:R-:W-:Y:S02]  /*1f70*/  FSETP.NEU.FTZ.AND P1, PT, |R3|, +INF , PT ;  /* 0x7f8000000300780b */ /* 0x000fe40003f3d200 */
[----:B------:R-:W-:-:S11]  /*1f80*/  FSETP.NEU.FTZ.AND P0, PT, |R0|, +INF , PT ;  /* 0x7f8000000000780b */ /* 0x000fd60003f1d200 */
[----:B------:R-:W-:Y:S05]  /*1f90*/  @!P1 BRA !P3, `(.L_x_71) ;  /* 0x00000004002c9947 */ /* 0x000fea0005800000 */
[----:B------:R-:W-:-:S04]  /*1fa0*/  LOP3.LUT P3, RZ, R0, 0x7fffffff, RZ, 0xc0, !PT ;  /* 0x7fffffff00ff7812 */ /* 0x000fc8000786c0ff */
[----:B------:R-:W-:-:S13]  /*1fb0*/  PLOP3.LUT P1, PT, P1, P3, PT, 0x2f, 0xf2 ;  /* 0x0000000000f2781c */ /* 0x000fda0000f26577 */
[----:B------:R-:W-:Y:S05]  /*1fc0*/  @P1 BRA `(.L_x_72) ;  /* 0x0000000400181947 */ /* 0x000fea0003800000 */
[----:B------:R-:W-:-:S04]  /*1fd0*/  LOP3.LUT P1, RZ, R3, 0x7fffffff, RZ, 0xc0, !PT ;  /* 0x7fffffff03ff7812 */ /* 0x000fc8000782c0ff */
[----:B------:R-:W-:-:S13]  /*1fe0*/  PLOP3.LUT P0, PT, P0, P1, PT, 0x2f, 0xf2 ;  /* 0x0000000000f2781c */ /* 0x000fda0000702577 */
[----:B------:R-:W-:Y:S05]  /*1ff0*/  @P0 BRA `(.L_x_73) ;  /* 0x0000000400000947 */ /* 0x000fea0003800000 */
[----:B------:R-:W-:Y:S02]  /*2000*/  ISETP.GE.AND P0, PT, R21, RZ, PT ;  /* 0x000000ff1500720c */ /* 0x000fe40003f06270 */
[----:B------:R-:W-:-:S11]  /*2010*/  ISETP.GE.AND P1, PT, R22, RZ, PT ;  /* 0x000000ff1600720c */ /* 0x000fd60003f26270 */
[----:B------:R-:W-:Y:S01]  /*2020*/  @P0 MOV R17, RZ ;  /* 0x000000ff00110202 */ /* 0x000fe20000000f00 */
[----:B------:R-:W-:Y:S01]  /*2030*/  @!P0 FFMA R0, R0, 1.84467440737095516160e+19, RZ ;  /* 0x5f80000000008823 */ /* 0x000fe200000000ff */
[----:B------:R-:W-:Y:S01]  /*2040*/  @!P0 MOV R17, 0xffffffc0 ;  /* 0xffffffc000118802 */ /* 0x000fe20000000f00 */
[----:B------:R-:W-:-:S03]  /*2050*/  @!P1 FFMA R3, R3, 1.84467440737095516160e+19, RZ ;  /* 0x5f80000003039823 */ /* 0x000fc600000000ff */
[----:B------:R-:W-:-:S07]  /*2060*/  @!P1 IADD3 R17, PT, PT, R17, 0x40, RZ ;  /* 0x0000004011119810 */ /* 0x000fce0007ffe0ff */
.L_x_69:
[----:B------:R-:W-:Y:S01]  /*2070*/  LEA R22, R16, 0xc0800000, 0x17 ;  /* 0xc080000010167811 */ /* 0x000fe200078eb8ff */
[----:B------:R-:W-:Y:S04]  /*2080*/  BSSY.RECONVERGENT B3, `(.L_x_74) ;  /* 0x0000036000037945 */ /* 0x000fe80003800200 */
[----:B------:R-:W-:Y:S01]  /*2090*/  IMAD.IADD R24, R3, 0x1, -R22 ;  /* 0x0000000103187824 */ /* 0x000fe200078e0a16 */
[----:B------:R-:W-:-:S03]  /*20a0*/  IADD3 R3, PT, PT, R20, -0x7f, RZ ;  /* 0xffffff8114037810 */ /* 0x000fc60007ffe0ff */
[----:B------:R-:W0:Y:S01]  /*20b0*/  MUFU.RCP R22, R24 ;  /* 0x0000001800167308 */ /* 0x000e220000001000 */
[----:B------:R-:W-:Y:S01]  /*20c0*/  FADD.FTZ R23, -R24, -RZ ;  /* 0x800000ff18177221 */ /* 0x000fe20000010100 */
[C---:B------:R-:W-:Y:S01]  /*20d0*/  IMAD R0, R3.reuse, -0x800000, R0 ;  /* 0xff80000003007824 */ /* 0x040fe200078e0200 */
[----:B------:R-:W-:-:S04]  /*20e0*/  IADD3 R16, PT, PT, R3, 0x7f, -R16 ;  /* 0x0000007f03107810 */ /* 0x000fc80007ffe810 */
[----:B------:R-:W-:Y:S01]  /*20f0*/  IADD3 R16, PT, PT, R16, R17, RZ ;  /* 0x0000001110107210 */ /* 0x000fe20007ffe0ff */
[----:B0-----:R-:W-:-:S04]  /*2100*/  FFMA R21, R22, R23, 1 ;  /* 0x3f80000016157423 */ /* 0x001fc80000000017 */
[----:B------:R-:W-:-:S04]  /*2110*/  FFMA R21, R22, R21, R22 ;  /* 0x0000001516157223 */ /* 0x000fc80000000016 */
[----:B------:R-:W-:-:S04]  /*2120*/  FFMA R20, R0, R21, RZ ;  /* 0x0000001500147223 */ /* 0x000fc800000000ff */
[----:B------:R-:W-:-:S04]  /*2130*/  FFMA R22, R23, R20, R0 ;  /* 0x0000001417167223 */ /* 0x000fc80000000000 */
[----:B------:R-:W-:-:S04]  /*2140*/  FFMA R20, R21, R22, R20 ;  /* 0x0000001615147223 */ /* 0x000fc80000000014 */
[----:B------:R-:W-:-:S04]  /*2150*/  FFMA R23, R23, R20, R0 ;  /* 0x0000001417177223 */ /* 0x000fc80000000000 */
[----:B------:R-:W-:-:S05]  /*2160*/  FFMA R0, R21, R23, R20 ;  /* 0x0000001715007223 */ /* 0x000fca0000000014 */
[----:B------:R-:W-:-:S04]  /*2170*/  SHF.R.U32.HI R3, RZ, 0x17, R0 ;  /* 0x00000017ff037819 */ /* 0x000fc80000011600 */
[----:B------:R-:W-:-:S04]  /*2180*/  LOP3.LUT R3, R3, 0xff, RZ, 0xc0, !PT ;  /* 0x000000ff03037812 */ /* 0x000fc800078ec0ff */
[----:B------:R-:W-:-:S04]  /*2190*/  IADD3 R3, PT, PT, R3, R16, RZ ;  /* 0x0000001003037210 */ /* 0x000fc80007ffe0ff */
[----:B------:R-:W-:-:S04]  /*21a0*/  IADD3 R17, PT, PT, R3, -0x1, RZ ;  /* 0xffffffff03117810 */ /* 0x000fc80007ffe0ff */
[----:B------:R-:W-:-:S13]  /*21b0*/  ISETP.GE.U32.AND P0, PT, R17, 0xfe, PT ;  /* 0x000000fe1100780c */ /* 0x000fda0003f06070 */
[----:B------:R-:W-:Y:S05]  /*21c0*/  @!P0 BRA `(.L_x_75) ;  /* 0x0000000000808947 */ /* 0x000fea0003800000 */
[----:B------:R-:W-:-:S13]  /*21d0*/  ISETP.GT.AND P0, PT, R3, 0xfe, PT ;  /* 0x000000fe0300780c */ /* 0x000fda0003f04270 */
[----:B------:R-:W-:Y:S05]  /*21e0*/  @P0 BRA `(.L_x_76) ;  /* 0x00000000006c0947 */ /* 0x000fea0003800000 */
[----:B------:R-:W-:-:S13]  /*21f0*/  ISETP.GE.AND P0, PT, R3, 0x1, PT ;  /* 0x000000010300780c */ /* 0x000fda0003f06270 */
[----:B------:R-:W-:Y:S05]  /*2200*/  @P0 BRA `(.L_x_77) ;  /* 0x0000000000740947 */ /* 0x000fea0003800000 */
[----:B------:R-:W-:Y:S02]  /*2210*/  ISETP.GE.AND P0, PT, R3, -0x18, PT ;  /* 0xffffffe80300780c */ /* 0x000fe40003f06270 */
[----:B------:R-:W-:-:S11]  /*2220*/  LOP3.LUT R0, R0, 0x80000000, RZ, 0xc0, !PT ;  /* 0x8000000000007812 */ /* 0x000fd600078ec0ff */
[----:B------:R-:W-:Y:S05]  /*2230*/  @!P0 BRA `(.L_x_77) ;  /* 0x0000000000688947 */ /* 0x000fea0003800000 */
[-CC-:B------:R-:W-:Y:S01]  /*2240*/  FFMA.RZ R16, R21, R23.reuse, R20.reuse ;  /* 0x0000001715107223 */ /* 0x180fe2000000c014 */
[C---:B------:R-:W-:Y:S02]  /*2250*/  ISETP.NE.AND P3, PT, R3.reuse, RZ, PT ;  /* 0x000000ff0300720c */ /* 0x040fe40003f65270 */
[----:B------:R-:W-:Y:S02]  /*2260*/  ISETP.NE.AND P1, PT, R3, RZ, PT ;  /* 0x000000ff0300720c */ /* 0x000fe40003f25270 */
[----:B------:R-:W-:Y:S01]  /*2270*/  LOP3.LUT R17, R16, 0x7fffff, RZ, 0xc0, !PT ;  /* 0x007fffff10117812 */ /* 0x000fe200078ec0ff */
[CCC-:B------:R-:W-:Y:S01]  /*2280*/  FFMA.RP R16, R21.reuse, R23.reuse, R20.reuse ;  /* 0x0000001715107223 */ /* 0x1c0fe20000008014 */
[----:B------:R-:W-:Y:S01]  /*2290*/  FFMA.RM R21, R21, R23, R20 ;  /* 0x0000001715157223 */ /* 0x000fe20000004014 */
[----:B------:R-:W-:Y:S01]  /*22a0*/  IADD3 R20, PT, PT, R3, 0x20, RZ ;  /* 0x0000002003147810 */ /* 0x000fe20007ffe0ff */
[----:B------:R-:W-:Y:S01]  /*22b0*/  IMAD.MOV R3, RZ, RZ, -R3 ;  /* 0x000000ffff037224 */ /* 0x000fe200078e0a03 */
[----:B------:R-:W-:-:S02]  /*22c0*/  LOP3.LUT R17, R17, 0x800000, RZ, 0xfc, !PT ;  /* 0x0080000011117812 */ /* 0x000fc400078efcff */
[----:B------:R-:W-:Y:S02]  /*22d0*/  FSETP.NEU.FTZ.AND P0, PT, R16, R21, PT ;  /* 0x000000151000720b */ /* 0x000fe40003f1d000 */
[----:B------:R-:W-:Y:S02]  /*22e0*/  SHF.L.U32 R20, R17, R20, RZ ;  /* 0x0000001411147219 */ /* 0x000fe400000006ff */
[----:B------:R-:W-:Y:S02]  /*22f0*/  SEL R16, R3, RZ, P3 ;  /* 0x000000ff03107207 */ /* 0x000fe40001800000 */
[----:B------:R-:W-:Y:S02]  /*2300*/  ISETP.NE.AND P1, PT, R20, RZ, P1 ;  /* 0x000000ff1400720c */ /* 0x000fe40000f25270 */
[----:B------:R-:W-:Y:S02]  /*2310*/  SHF.R.U32.HI R16, RZ, R16, R17 ;  /* 0x00000010ff107219 */ /* 0x000fe40000011611 */
[----:B------:R-:W-:-:S02]  /*2320*/  PLOP3.LUT P0, PT, P0, P1, PT, 0xf8, 0x8f ;  /* 0x00000000008f781c */ /* 0x000fc40000703f70 */
[----:B------:R-:W-:Y:S02]  /*2330*/  SHF.R.U32.HI R20, RZ, 0x1, R16 ;  /* 0x00000001ff147819 */ /* 0x000fe40000011610 */
[----:B------:R-:W-:-:S04]  /*2340*/  SEL R3, RZ, 0x1, !P0 ;  /* 0x00000001ff037807 */ /* 0x000fc80004000000 */
[----:B------:R-:W-:-:S04]  /*2350*/  LOP3.LUT R3, R3, 0x1, R20, 0xf8, !PT ;  /* 0x0000000103037812 */ /* 0x000fc800078ef814 */
[----:B------:R-:W-:-:S04]  /*2360*/  LOP3.LUT R3, R3, R16, RZ, 0xc0, !PT ;  /* 0x0000001003037212 */ /* 0x000fc800078ec0ff */
[----:B------:R-:W-:-:S04]  /*2370*/  IADD3 R3, PT, PT, R20, R3, RZ ;  /* 0x0000000314037210 */ /* 0x000fc80007ffe0ff */
[----:B------:R-:W-:Y:S01]  /*2380*/  LOP3.LUT R0, R3, R0, RZ, 0xfc, !PT ;  /* 0x0000000003007212 */ /* 0x000fe200078efcff */
[----:B------:R-:W-:Y:S06]  /*2390*/  BRA `(.L_x_77) ;  /* 0x0000000000107947 */ /* 0x000fec0003800000 */
.L_x_76:
[----:B------:R-:W-:-:S04]  /*23a0*/  LOP3.LUT R0, R0, 0x80000000, RZ, 0xc0, !PT ;  /* 0x8000000000007812 */ /* 0x000fc800078ec0ff */
[----:B------:R-:W-:Y:S01]  /*23b0*/  LOP3.LUT R0, R0, 0x7f800000, RZ, 0xfc, !PT ;  /* 0x7f80000000007812 */ /* 0x000fe200078efcff */
[----:B------:R-:W-:Y:S06]  /*23c0*/  BRA `(.L_x_77) ;  /* 0x0000000000047947 */ /* 0x000fec0003800000 */
.L_x_75:
[----:B------:R-:W-:-:S07]  /*23d0*/  LEA R0, R16, R0, 0x17 ;  /* 0x0000000010007211 */ /* 0x000fce00078eb8ff */
.L_x_77:
[----:B------:R-:W-:Y:S05]  /*23e0*/  BSYNC.RECONVERGENT B3 ;  /* 0x0000000000037941 */ /* 0x000fea0003800200 */
.L_x_74:
[----:B------:R-:W-:Y:S05]  /*23f0*/  BRA `(.L_x_78) ;  /* 0x0000000000207947 */ /* 0x000fea0003800000 */
.L_x_73:
[----:B------:R-:W-:-:S04]  /*2400*/  LOP3.LUT R0, R3, 0x80000000, R0, 0x48, !PT ;  /* 0x8000000003007812 */ /* 0x000fc800078e4800 */
[----:B------:R-:W-:Y:S01]  /*2410*/  LOP3.LUT R0, R0, 0x7f800000, RZ, 0xfc, !PT ;  /* 0x7f80000000007812 */ /* 0x000fe200078efcff */
[----:B------:R-:W-:Y:S06]  /*2420*/  BRA `(.L_x_78) ;  /* 0x0000000000147947 */ /* 0x000fec0003800000 */
.L_x_72:
[----:B------:R-:W-:Y:S01]  /*2430*/  LOP3.LUT R0, R3, 0x80000000, R0, 0x48, !PT ;  /* 0x8000000003007812 */ /* 0x000fe200078e4800 */
[----:B------:R-:W-:Y:S06]  /*2440*/  BRA `(.L_x_78) ;  /* 0x00000000000c7947 */ /* 0x000fec0003800000 */
.L_x_71:
[----:B------:R-:W0:Y:S01]  /*2450*/  MUFU.RSQ R0, -QNAN ;  /* 0xffc0000000007908 */ /* 0x000e220000001400 */
[----:B------:R-:W-:Y:S05]  /*2460*/  BRA `(.L_x_78) ;  /* 0x0000000000047947 */ /* 0x000fea0003800000 */
.L_x_70:
[----:B------:R-:W-:-:S07]  /*2470*/  FADD.FTZ R0, R0, R3 ;  /* 0x0000000300007221 */ /* 0x000fce0000010000 */
.L_x_78:
[----:B------:R-:W-:Y:S05]  /*2480*/  BSYNC.RECONVERGENT B2 ;  /* 0x0000000000027941 */ /* 0x000fea0003800200 */
.L_x_68:
[----:B------:R-:W-:Y:S01]  /*2490*/  HFMA2 R17, -RZ, RZ, 0, 0 ;  /* 0x00000000ff117431 */ /* 0x000fe200000001ff */
[----:B------:R-:W-:Y:S02]  /*24a0*/  MOV R16, R18 ;  /* 0x0000001200107202 */ /* 0x000fe40000000f00 */
[----:B0-----:R-:W-:Y:S02]  /*24b0*/  MOV R3, R0 ;  /* 0x0000000000037202 */ /* 0x001fe40000000f00 */
[----:B------:R-:W-:Y:S05]  /*24c0*/  RET.REL.NODEC R16 `(_Z14pagerankKernelPiS_PfS0_if) ;  /* 0xffffffd810cc7950 */ /* 0x000fea0003c3ffff */
.L_x_79:
[----:B------:R-:W-:-:S00]  /*24d0*/  BRA `(.L_x_79) ;  /* 0xfffffffc00fc7947 */ /* 0x000fc0000383ffff */
[----:B------:R-:W-:-:S00]  /*24e0*/  NOP ;  /* 0x0000000000007918 */ /* 0x000fc00000000000 */
        /* <DEDUP_REMOVED lines=9> */
.L_x_93:


//--------------------- .text._Z10countEdgesPiS_i --------------------------
	.section	.text._Z10countEdgesPiS_i,"ax",@progbits
	.align	128
        .global         _Z10countEdgesPiS_i
        .type           _Z10countEdgesPiS_i,@function
        .size           _Z10countEdgesPiS_i,(.L_x_95 - _Z10countEdgesPiS_i)
        .other          _Z10countEdgesPiS_i,@"STO_CUDA_ENTRY STV_DEFAULT"
_Z10countEdgesPiS_i:
.text._Z10countEdgesPiS_i:
        /* <DEDUP_REMOVED lines=10> */
[----:B0-----:R-:W-:-:S06]  /*00a0*/  IMAD.WIDE R2, R5, 0x4, R2 ;  /* 0x0000000405027825 */ /* 0x001fcc00078e0202 */
[----:B------:R-:W0:Y:S01]  /*00b0*/  LDC.64 R4, c[0x0][0x388] ;  /* 0x0000e200ff047b82 */ /* 0x000e220000000a00 */
[----:B-1----:R-:W0:Y:S01]  /*00c0*/  LDG.E R3, desc[UR4][R2.64] ;  /* 0x0000000402037981 */ /* 0x002e22000c1e1900 */
[----:B------:R-:W-:Y:S02]  /*00d0*/  HFMA2 R7, -RZ, RZ, 0, 5.9604644775390625e-08 ;  /* 0x00000001ff077431 */ /* 0x000fe400000001ff */
[----:B0-----:R-:W-:-:S05]  /*00e0*/  IMAD.WIDE R4, R3, 0x4, R4 ;  /* 0x0000000403047825 */ /* 0x001fca00078e0204 */
[----:B------:R-:W-:Y:S01]  /*00f0*/  REDG.E.ADD.STRONG.GPU desc[UR4][R4.64+0x4], R7 ;  /* 0x000004070400798e */ /* 0x000fe2000c12e104 */
[----:B------:R-:W-:Y:S05]  /*0100*/  EXIT ;  /* 0x000000000000794d */ /* 0x000fea0003800000 */
.L_x_80:
        /* <DEDUP_REMOVED lines=15> */
.L_x_95:


//--------------------- .text._Z24random_graph_initializerPiS_iij --------------------------
	.section	.text._Z24random_graph_initializerPiS_iij,"ax",@progbits
	.align	128
        .global         _Z24random_graph_initializerPiS_iij
        .type           _Z24random_graph_initializerPiS_iij,@function
        .size           _Z24random_graph_initializerPiS_iij,(.L_x_96 - _Z24random_graph_initializerPiS_iij)
        .other          _Z24random_graph_initializerPiS_iij,@"STO_CUDA_ENTRY STV_DEFAULT"
_Z24random_graph_initializerPiS_iij:
.text._Z24random_graph_initializerPiS_iij:
[----:B------:R-:W0:Y:S01]  /*0000*/  LDC R1, c[0x0][0x37c] ;  /* 0x0000df00ff017b82 */ /* 0x000e220000000800 */
[----:B------:R-:W1:Y:S07]  /*0010*/  S2R R3, SR_TID.X ;  /* 0x0000000000037919 */ /* 0x000e6e0000002100 */
[----:B------:R-:W1:Y:S01]  /*0020*/  S2UR UR4, SR_CTAID.X ;  /* 0x00000000000479c3 */ /* 0x000e620000002500 */
[----:B------:R-:W2:Y:S01]  /*0030*/  LDCU UR5, c[0x0][0x390] ;  /* 0x00007200ff0577ac */ /* 0x000ea20008000800 */
[----:B0-----:R-:W-:-:S06]  /*0040*/  VIADD R1, R1, 0xffffffd0 ;  /* 0xffffffd001017836 */ /* 0x001fcc0000000000 */
[----:B------:R-:W1:Y:S02]  /*0050*/  LDC R10, c[0x0][0x360] ;  /* 0x0000d800ff0a7b82 */ /* 0x000e640000000800 */
[----:B-1----:R-:W-:-:S05]  /*0060*/  IMAD R10, R10, UR4, R3 ;  /* 0x000000040a0a7c24 */ /* 0x002fca000f8e0203 */
[----:B--2---:R-:W-:-:S13]  /*0070*/  ISETP.GE.AND P0, PT, R10, UR5, PT ;  /* 0x000000050a007c0c */ /* 0x004fda000bf06270 */
[----:B------:R-:W-:Y:S05]  /*0080*/  @P0 EXIT ;  /* 0x000000000000094d */ /* 0x000fea0003800000 */
[----:B------:R-:W0:Y:S01]  /*0090*/  LDC R0, c[0x0][0x398] ;  /* 0x0000e600ff007b82 */ /* 0x000e220000000800 */
[----:B------:R-:W-:Y:S01]  /*00a0*/  IMAD.MOV.U32 R7, RZ, RZ, -0x75bd8fc ;  /* 0xf8a42704ff077424 */ /* 0x000fe200078e00ff */
[----:B------:R-:W-:Y:S01]  /*00b0*/  ISETP.NE.AND P0, PT, R10, RZ, PT ;  /* 0x000000ff0a00720c */ /* 0x000fe20003f05270 */
[----:B------:R-:W-:Y:S01]  /*00c0*/  IMAD.MOV.U32 R4, RZ, RZ, -0x23270784 ;  /* 0xdcd8f87cff047424 */ /* 0x000fe200078e00ff */
[----:B------:R-:W1:Y:S01]  /*00d0*/  LDCU.64 UR6, c[0x0][0x358] ;  /* 0x00006b00ff0677ac */ /* 0x000e620008000a00 */
[----:B------:R-:W-:Y:S01]  /*00e0*/  BSSY.RECONVERGENT B0, `(.L_x_81) ;  /* 0x000025e000007945 */ /* 0x000fe20003800200 */
[----:B0-----:R-:W-:-:S05]  /*00f0*/  LOP3.LUT R0, R0, 0xaad26b49, RZ, 0x3c, !PT ;  /* 0xaad26b4900007812 */ /* 0x001fca00078e3cff */
[----:B------:R-:W-:-:S04]  /*0100*/  IMAD R0, R0, 0x4182bed5, RZ ;  /* 0x4182bed500007824 */ /* 0x000fc800078e02ff */
[C---:B------:R-:W-:Y:S01]  /*0110*/  VIADD R5, R0.reuse, 0x583f19 ;  /* 0x00583f1900057836 */ /* 0x040fe20000000000 */
[C---:B------:R-:W-:Y:S01]  /*0120*/  LOP3.LUT R6, R0.reuse, 0x159a55e5, RZ, 0x3c, !PT ;  /* 0x159a55e500067812 */ /* 0x040fe200078e3cff */
[C---:B------:R-:W-:Y:S02]  /*0130*/  VIADD R2, R0.reuse, 0xd9f6dc18 ;  /* 0xd9f6dc1800027836 */ /* 0x040fe40000000000 */
[----:B------:R-:W-:Y:S01]  /*0140*/  VIADD R3, R0, 0x75bcd15 ;  /* 0x075bcd1500037836 */ /* 0x000fe20000000000 */
[----:B------:R0:W-:Y:S01]  /*0150*/  STL.64 [R1+0x10], R4 ;  /* 0x0000100401007387 */ /* 0x0001e20000100a00 */
[----:B------:R-:W-:-:S03]  /*0160*/  SHF.R.S32.HI R0, RZ, 0x1f, R10 ;  /* 0x0000001fff007819 */ /* 0x000fc6000001140a */
[----:B------:R0:W-:Y:S04]  /*0170*/  STL.64 [R1], R2 ;  /* 0x0000000201007387 */ /* 0x0001e80000100a00 */
[----:B------:R0:W-:Y:S01]  /*0180*/  STL.64 [R1+0x8], R6 ;  /* 0x0000080601007387 */ /* 0x0001e20000100a00 */
[----:B-1----:R-:W-:Y:S05]  /*0190*/  @!P0 BRA `(.L_x_82) ;  /* 0x0000002400488947 */ /* 0x002fea0003800000 */
[----:B------:R-:W-:Y:S02]  /*01a0*/  IMAD.MOV.U32 R13, RZ, RZ, R0 ;  /* 0x000000ffff0d7224 */ /* 0x000fe400078e0000 */
[----:B------:R-:W-:Y:S02]  /*01b0*/  IMAD.MOV.U32 R11, RZ, RZ, RZ ;  /* 0x000000ffff0b7224 */ /* 0x000fe400078e00ff */
[----:B0-----:R-:W-:-:S07]  /*01c0*/  IMAD.MOV.U32 R2, RZ, RZ, R10 ;  /* 0x000000ffff027224 */ /* 0x001fce00078e000a */
.L_x_91:
[----:B------:R-:W-:Y:S01]  /*01d0*/  LOP3.LUT R0, R2, 0x3, RZ, 0xc0, !PT ;  /* 0x0000000302007812 */ /* 0x000fe200078ec0ff */
[----:B------:R-:W-:Y:S03]  /*01e0*/  BSSY.RECONVERGENT B1, `(.L_x_83) ;  /* 0x0000247000017945 */ /* 0x000fe60003800200 */
[----:B------:R-:W-:-:S04]  /*01f0*/  ISETP.NE.U32.AND P0, PT, R0, RZ, PT ;  /* 0x000000ff0000720c */ /* 0x000fc80003f05070 */
[----:B------:R-:W-:-:S13]  /*0200*/  ISETP.NE.AND.EX P0, PT, RZ, RZ, PT, P0 ;  /* 0x000000ffff00720c */ /* 0x000fda0003f05300 */
[----:B0-----:R-:W-:Y:S05]  /*0210*/  @!P0 BRA `(.L_x_84) ;  /* 0x00000024000c8947 */ /* 0x001fea0003800000 */
[----:B------:R-:W0:Y:S01]  /*0220*/  LDC.64 R8, c[0x4][RZ] ;  /* 0x01000000ff087b82 */ /* 0x000e220000000a00 */
[----:B------:R-:W-:Y:S01]  /*0230*/  IMAD.MOV.U32 R0, RZ, RZ, RZ ;  /* 0x000000ffff007224 */ /* 0x000fe200078e00ff */
[----:B------:R-:W-:Y:S02]  /*0240*/  CS2R R4, SRZ ;  /* 0x0000000000047805 */ /* 0x000fe4000001ff00 */
[----:B------:R-:W-:Y:S01]  /*0250*/  CS2R R6, SRZ ;  /* 0x0000000000067805 */ /* 0x000fe2000001ff00 */
[----:B------:R-:W-:Y:S02]  /*0260*/  IMAD.MOV.U32 R3, RZ, RZ, RZ ;  /* 0x000000ffff037224 */ /* 0x000fe400078e00ff */
[----:B0-----:R-:W-:-:S07]  /*0270*/  IMAD.WIDE.U32 R8, R11, 0xc80, R8 ;  /* 0x00000c800b087825 */ /* 0x001fce00078e0008 */
.L_x_86:
[----:B------:R-:W-:-:S06]  /*0280*/  IMAD R12, R0, 0x4, R1 ;  /* 0x00000004000c7824 */ /* 0x000fcc00078e0201 */
[----:B------:R-:W5:Y:S01]  /*0290*/  LDL R12, [R12+0x4] ;  /* 0x000004000c0c7983 */ /* 0x000f620000100800 */
[----:B------:R-:W-:-:S05]  /*02a0*/  UMOV UR4, URZ ;  /* 0x000000ff00047c82 */ /* 0x000fca0008000000 */
.L_x_85:
[----:B-----5:R-:W-:Y:S01]  /*02b0*/  SHF.R.U32.HI R22, RZ, UR4, R12 ;  /* 0x00000004ff167c19 */ /* 0x020fe2000801160c */
[----:B------:R-:W-:-:S03]  /*02c0*/  IMAD.SHL.U32 R14, R0, 0x20, RZ ;  /* 0x00000020000e7824 */ /* 0x000fc600078e00ff */
[----:B------:R-:W-:Y:S01]  /*02d0*/  LOP3.LUT R15, R22, 0x1, RZ, 0xc0, !PT ;  /* 0x00000001160f7812 */ /* 0x000fe200078ec0ff */
[----:B------:R-:W-:-:S03]  /*02e0*/  VIADD R14, R14, UR4 ;  /* 0x000000040e0e7c36 */ /* 0x000fc60008000000 */
[----:B------:R-:W-:Y:S01]  /*02f0*/  ISETP.NE.U32.AND P0, PT, R15, 0x1, PT ;  /* 0x000000010f00780c */ /* 0x000fe20003f05070 */
[----:B------:R-:W-:-:S03]  /*0300*/  IMAD R15, R14, 0x5, RZ ;  /* 0x000000050e0f7824 */ /* 0x000fc600078e02ff */
[----:B------:R-:W-:Y:S01]  /*0310*/  R2P PR, R22, 0x7e ;  /* 0x0000007e16007804 */ /* 0x000fe20000000000 */
[----:B------:R-:W-:-:S08]  /*0320*/  IMAD.WIDE.U32 R14, R15, 0x4, R8 ;  /* 0x000000040f0e7825 */ /* 0x000fd000078e0008 */
[----:B------:R-:W2:Y:S04]  /*0330*/  @!P0 LDG.E R16, desc[UR6][R14.64+0x10] ;  /* 0x000010060e108981 */ /* 0x000ea8000c1e1900 */
[----:B------:R-:W3:Y:S04]  /*0340*/  @P1 LDG.E R18, desc[UR6][R14.64+0x24] ;  /* 0x000024060e121981 */ /* 0x000ee8000c1e1900 */
[----:B------:R-:W4:Y:S04]  /*0350*/  @P2 LDG.E R20, desc[UR6][R14.64+0x38] ;  /* 0x000038060e142981 */ /* 0x000f28000c1e1900 */
[----:B------:R-:W4:Y:S04]  /*0360*/  @P3 LDG.E R24, desc[UR6][R14.64+0x4c] ;  /* 0x00004c060e183981 */ /* 0x000f28000c1e1900 */
[----:B------:R-:W4:Y:S04]  /*0370*/  @P4 LDG.E R26, desc[UR6][R14.64+0x60] ;  /* 0x000060060e1a4981 */ /* 0x000f28000c1e1900 */
[----:B------:R-:W4:Y:S04]  /*0380*/  @!P0 LDG.E R17, desc[UR6][R14.64+0x4] ;  /* 0x000004060e118981 */ /* 0x000f28000c1e1900 */
[----:B------:R-:W4:Y:S04]  /*0390*/  @!P0 LDG.E R19, desc[UR6][R14.64+0xc] ;  /* 0x00000c060e138981 */ /* 0x000f28000c1e1900 */
[----:B------:R-:W4:Y:S04]  /*03a0*/  @P1 LDG.E R21, desc[UR6][R14.64+0x18] ;  /* 0x000018060e151981 */ /* 0x000f28000c1e1900 */
[----:B------:R-:W4:Y:S04]  /*03b0*/  @P3 LDG.E R23, desc[UR6][R14.64+0x40] ;  /* 0x000040060e173981 */ /* 0x000f28000c1e1900 */
[----:B------:R-:W4:Y:S04]  /*03c0*/  @P5 LDG.E R25, desc[UR6][R14.64+0x70] ;  /* 0x000070060e195981 */ /* 0x000f28000c1e1900 */
[----:B------:R-:W4:Y:S01]  /*03d0*/  @P6 LDG.E R28, desc[UR6][R14.64+0x88] ;  /* 0x000088060e1c6981 */ /* 0x000f22000c1e1900 */
[----:B--2---:R-:W-:-:S03]  /*03e0*/  @!P0 LOP3.LUT R5, R5, R16, RZ, 0x3c, !PT ;  /* 0x0000001005058212 */ /* 0x004fc600078e3cff */
[----:B------:R-:W2:Y:S01]  /*03f0*/  @!P0 LDG.E R16, desc[UR6][R14.64] ;  /* 0x000000060e108981 */ /* 0x000ea2000c1e1900 */
[----:B---3--:R-:W-:-:S03]  /*0400*/  @P1 LOP3.LUT R5, R5, R18, RZ, 0x3c, !PT ;  /* 0x0000001205051212 */ /* 0x008fc600078e3cff */
[----:B------:R-:W3:Y:S01]  /*0410*/  @!P0 LDG.E R18, desc[UR6][R14.64+0x8] ;  /* 0x000008060e128981 */ /* 0x000ee2000c1e1900 */
[----:B----4-:R-:W-:-:S03]  /*0420*/  @P2 LOP3.LUT R5, R5, R20, RZ, 0x3c, !PT ;  /* 0x0000001405052212 */ /* 0x010fc600078e3cff */
[----:B------:R-:W4:Y:S01]  /*0430*/  @P1 LDG.E R20, desc[UR6][R14.64+0x14] ;  /* 0x000014060e141981 */ /* 0x000f22000c1e1900 */
[----:B------:R-:W-:-:S03]  /*0440*/  @P3 LOP3.LUT R5, R5, R24, RZ, 0x3c, !PT ;  /* 0x0000001805053212 */ /* 0x000fc600078e3cff */
[----:B------:R-:W4:Y:S01]  /*0450*/  @P5 LDG.E R24, desc[UR6][R14.64+0x74] ;  /* 0x000074060e185981 */ /* 0x000f22000c1e1900 */
[----:B------:R-:W-:-:S03]  /*0460*/  @P4 LOP3.LUT R5, R5, R26, RZ, 0x3c, !PT ;  /* 0x0000001a05054212 */ /* 0x000fc600078e3cff */
[----:B------:R-:W4:Y:S01]  /*0470*/  @P3 LDG.E R26, desc[UR6][R14.64+0x44] ;  /* 0x000044060e1a3981 */ /* 0x000f22000c1e1900 */
[----:B------:R-:W-:-:S03]  /*0480*/  @!P0 LOP3.LUT R6, R6, R17, RZ, 0x3c, !PT ;  /* 0x0000001106068212 */ /* 0x000fc600078e3cff */
[----:B------:R-:W4:Y:S01]  /*0490*/  @P1 LDG.E R17, desc[UR6][R14.64+0x20] ;  /* 0x000020060e111981 */ /* 0x000f22000c1e1900 */
[----:B------:R-:W-:-:S03]  /*04a0*/  @!P0 LOP3.LUT R4, R4, R19, RZ, 0x3c, !PT ;  /* 0x0000001304048212 */ /* 0x000fc600078e3cff */
[----:B------:R-:W4:Y:S01]  /*04b0*/  @P2 LDG.E R19, desc[UR6][R14.64+0x2c] ;  /* 0x00002c060e132981 */ /* 0x000f22000c1e1900 */
[----:B------:R-:W-:-:S03]  /*04c0*/  @P1 LOP3.LUT R6, R6, R21, RZ, 0x3c, !PT ;  /* 0x0000001506061212 */ /* 0x000fc600078e3cff */
[----:B------:R-:W4:Y:S01]  /*04d0*/  @P2 LDG.E R21, desc[UR6][R14.64+0x34] ;  /* 0x000034060e152981 */ /* 0x000f22000c1e1900 */
[----:B--2---:R-:W-:-:S03]  /*04e0*/  @!P0 LOP3.LUT R3, R3, R16, RZ, 0x3c, !PT ;  /* 0x0000001003038212 */ /* 0x004fc600078e3cff */
[----:B------:R-:W2:Y:S01]  /*04f0*/  @P1 LDG.E R16, desc[UR6][R14.64+0x1c] ;  /* 0x00001c060e101981 */ /* 0x000ea2000c1e1900 */
[----:B---3--:R-:W-:-:S03]  /*0500*/  @!P0 LOP3.LUT R7, R7, R18, RZ, 0x3c, !PT ;  /* 0x0000001207078212 */ /* 0x008fc600078e3cff */
[----:B------:R-:W3:Y:S01]  /*0510*/  @P2 LDG.E R18, desc[UR6][R14.64+0x28] ;  /* 0x000028060e122981 */ /* 0x000ee2000c1e1900 */
[----:B----4-:R-:W-:-:S03]  /*0520*/  @P1 LOP3.LUT R3, R3, R20, RZ, 0x3c, !PT ;  /* 0x0000001403031212 */ /* 0x010fc600078e3cff */
[----:B------:R-:W4:Y:S01]  /*0530*/  @P2 LDG.E R20, desc[UR6][R14.64+0x30] ;  /* 0x000030060e142981 */ /* 0x000f22000c1e1900 */
[----:B------:R-:W-:-:S03]  /*0540*/  @P5 LOP3.LUT R5, R5, R24, RZ, 0x3c, !PT ;  /* 0x0000001805055212 */ /* 0x000fc600078e3cff */
[----:B------:R-:W4:Y:S01]  /*0550*/  @P3 LDG.E R24, desc[UR6][R14.64+0x3c] ;  /* 0x00003c060e183981 */ /* 0x000f22000c1e1900 */
[----:B------:R-:W-:-:S03]  /*0560*/  @P1 LOP3.LUT R4, R4, R17, RZ, 0x3c, !PT ;  /* 0x0000001104041212 */ /* 0x000fc600078e3cff */
[----:B------:R-:W4:Y:S01]  /*0570*/  @P3 LDG.E R17, desc[UR6][R14.64+0x48] ;  /* 0x000048060e113981 */ /* 0x000f22000c1e1900 */
[----:B------:R-:W-:-:S03]  /*0580*/  @P2 LOP3.LUT R6, R6, R19, RZ, 0x3c, !PT ;  /* 0x0000001306062212 */ /* 0x000fc600078e3cff */
[----:B------:R-:W4:Y:S01]  /*0590*/  @P4 LDG.E R19, desc[UR6][R14.64+0x54] ;  /* 0x000054060e134981 */ /* 0x000f22000c1e1900 */
[----:B------:R-:W-:Y:S02]  /*05a0*/  @P2 LOP3.LUT R4, R4, R21, RZ, 0x3c, !PT ;  /* 0x0000001504042212 */ /* 0x000fe400078e3cff */
[----:B------:R-:W-:Y:S01]  /*05b0*/  @P3 LOP3.LUT R6, R6, R23, RZ, 0x3c, !PT ;  /* 0x0000001706063212 */ /* 0x000fe200078e3cff */
[----:B------:R-:W4:Y:S04]  /*05c0*/  @P4 LDG.E R21, desc[UR6][R14.64+0x5c] ;  /* 0x00005c060e154981 */ /* 0x000f28000c1e1900 */
[----:B------:R-:W4:Y:S01]  /*05d0*/  @P5 LDG.E R23, desc[UR6][R14.64+0x68] ;  /* 0x000068060e175981 */ /* 0x000f22000c1e1900 */
[----:B--2---:R-:W-:-:S03]  /*05e0*/  @P1 LOP3.LUT R7, R7, R16, RZ, 0x3c, !PT ;  /* 0x0000001007071212 */ /* 0x004fc600078e3cff */
[----:B------:R-:W2:Y:S01]  /*05f0*/  @P4 LDG.E R16, desc[UR6][R14.64+0x50] ;  /* 0x000050060e104981 */ /* 0x000ea2000c1e1900 */
[----:B---3--:R-:W-:-:S03]  /*0600*/  @P2 LOP3.LUT R3, R3, R18, RZ, 0x3c, !PT ;  /* 0x0000001203032212 */ /* 0x008fc600078e3cff */
[----:B------:R-:W3:Y:S01]  /*0610*/  @P4 LDG.E R18, desc[UR6][R14.64+0x58] ;  /* 0x000058060e124981 */ /* 0x000ee2000c1e1900 */
[----:B----4-:R-:W-:-:S03]  /*0620*/  @P2 LOP3.LUT R7, R7, R20, RZ, 0x3c, !PT ;  /* 0x0000001407072212 */ /* 0x010fc600078e3cff */
[----:B------:R-:W4:Y:S01]  /*0630*/  @P5 LDG.E R20, desc[UR6][R14.64+0x64] ;  /* 0x000064060e145981 */ /* 0x000f22000c1e1900 */
[----:B------:R-:W-:-:S03]  /*0640*/  @P3 LOP3.LUT R3, R3, R24, RZ, 0x3c, !PT ;  /* 0x0000001803033212 */ /* 0x000fc600078e3cff */
[----:B------:R-:W4:Y:S01]  /*0650*/  @P5 LDG.E R24, desc[UR6][R14.64+0x6c] ;  /* 0x00006c060e185981 */ /* 0x000f22000c1e1900 */
[----:B------:R-:W-:Y:S02]  /*0660*/  LOP3.LUT P0, RZ, R22, 0x80, RZ, 0xc0, !PT ;  /* 0x0000008016ff7812 */ /* 0x000fe4000780c0ff */
[----:B------:R-:W-:Y:S02]  /*0670*/  @P3 LOP3.LUT R7, R7, R26, RZ, 0x3c, !PT ;  /* 0x0000001a07073212 */ /* 0x000fe400078e3cff */
[----:B------:R-:W-:Y:S02]  /*0680*/  @P3 LOP3.LUT R4, R4, R17, RZ, 0x3c, !PT ;  /* 0x0000001104043212 */ /* 0x000fe400078e3cff */
[----:B------:R-:W4:Y:S01]  /*0690*/  @P6 LDG.E R17, desc[UR6][R14.64+0x7c] ;  /* 0x00007c060e116981 */ /* 0x000f22000c1e1900 */
[----:B------:R-:W-:-:S03]  /*06a0*/  @P4 LOP3.LUT R6, R6, R19, RZ, 0x3c, !PT ;  /* 0x0000001306064212 */ /* 0x000fc600078e3cff */
[----:B------:R-:W4:Y:S01]  /*06b0*/  @P6 LDG.E R19, desc[UR6][R14.64+0x84] ;  /* 0x000084060e136981 */ /* 0x000f22000c1e1900 */
[----:B------:R-:W-:-:S03]  /*06c0*/  @P4 LOP3.LUT R4, R4, R21, RZ, 0x3c, !PT ;  /* 0x0000001504044212 */ /* 0x000fc600078e3cff */
[----:B------:R-:W4:Y:S01]  /*06d0*/  @P0 LDG.E R26, desc[UR6][R14.64+0x9c] ;  /* 0x00009c060e1a0981 */ /* 0x000f22000c1e1900 */
[----:B------:R-:W-:-:S03]  /*06e0*/  @P5 LOP3.LUT R6, R6, R23, RZ, 0x3c, !PT ;  /* 0x0000001706065212 */ /* 0x000fc600078e3cff */
        /* <DEDUP_REMOVED lines=10> */
[----:B------:R-:W-:Y:S02]  /*0790*/  @P5 LOP3.LUT R4, R4, R25, RZ, 0x3c, !PT ;  /* 0x0000001904045212 */ /* 0x000fe400078e3cff */
[----:B------:R-:W-:Y:S02]  /*07a0*/  @P6 LOP3.LUT R5, R5, R28, RZ, 0x3c, !PT ;  /* 0x0000001c05056212 */ /* 0x000fe400078e3cff */
[----:B------:R-:W-:Y:S02]  /*07b0*/  @P6 LOP3.LUT R6, R6, R17, RZ, 0x3c, !PT ;  /* 0x0000001106066212 */ /* 0x000fe400078e3cff */
[----:B------:R-:W-:Y:S02]  /*07c0*/  @P6 LOP3.LUT R4, R4, R19, RZ, 0x3c, !PT ;  /* 0x0000001304046212 */ /* 0x000fe400078e3cff */
[----:B------:R-:W-:Y:S02]  /*07d0*/  @P0 LOP3.LUT R5, R5, R26, RZ, 0x3c, !PT ;  /* 0x0000001a05050212 */ /* 0x000fe400078e3cff */
[----:B------:R-:W-:-:S02]  /*07e0*/  @P0 LOP3.LUT R6, R6, R21, RZ, 0x3c, !PT ;  /* 0x0000001506060212 */ /* 0x000fc400078e3cff */
[----:B------:R-:W-:Y:S02]  /*07f0*/  @P0 LOP3.LUT R4, R4, R23, RZ, 0x3c, !PT ;  /* 0x0000001704040212 */ /* 0x000fe400078e3cff */
[----:B--2---:R-:W-:Y:S02]  /*0800*/  @P6 LOP3.LUT R3, R3, R16, RZ, 0x3c, !PT ;  /* 0x0000001003036212 */ /* 0x004fe400078e3cff */
[----:B---3--:R-:W-:Y:S02]  /*0810*/  @P6 LOP3.LUT R7, R7, R18, RZ, 0x3c, !PT ;  /* 0x0000001207076212 */ /* 0x008fe400078e3cff */
[----:B----4-:R-:W-:Y:S02]  /*0820*/  @P0 LOP3.LUT R3, R3, R20, RZ, 0x3c, !PT ;  /* 0x0000001403030212 */ /* 0x010fe400078e3cff */
[----:B------:R-:W-:Y:S02]  /*0830*/  @P0 LOP3.LUT R7, R7, R24, RZ, 0x3c, !PT ;  /* 0x0000001807070212 */ /* 0x000fe400078e3cff */
[----:B------:R-:W-:-:S13]  /*0840*/  R2P PR, R22.B1, 0x7f ;  /* 0x0000007f16007804 */ /* 0x000fda0000001000 */
[----:B------:R-:W2:Y:S04]  /*0850*/  @P0 LDG.E R18, desc[UR6][R14.64+0xa0] ;  /* 0x0000a0060e120981 */ /* 0x000ea8000c1e1900 */
[----:B------:R-:W3:Y:S04]  /*0860*/  @P0 LDG.E R19, desc[UR6][R14.64+0xa4] ;  /* 0x0000a4060e130981 */ /* 0x000ee8000c1e1900 */
[----:B------:R-:W4:Y:S04]  /*0870*/  @P0 LDG.E R20, desc[UR6][R14.64+0xa8] ;  /* 0x0000a8060e140981 */ /* 0x000f28000c1e1900 */
[----:B------:R-:W4:Y:S04]  /*0880*/  @P0 LDG.E R21, desc[UR6][R14.64+0xac] ;  /* 0x0000ac060e150981 */ /* 0x000f28000c1e1900 */
[----:B------:R-:W4:Y:S04]  /*0890*/  @P0 LDG.E R24, desc[UR6][R14.64+0xb0] ;  /* 0x0000b0060e180981 */ /* 0x000f28000c1e1900 */
[----:B------:R-:W4:Y:S04]  /*08a0*/  @P1 LDG.E R16, desc[UR6][R14.64+0xbc] ;  /* 0x0000bc060e101981 */ /* 0x000f28000c1e1900 */
[----:B------:R-:W4:Y:S04]  /*08b0*/  @P1 LDG.E R26, desc[UR6][R14.64+0xb4] ;  /* 0x0000b4060e1a1981 */ /* 0x000f28000c1e1900 */
        /* <DEDUP_REMOVED lines=11> */
[----:B------:R-:W-:Y:S01]  /*0970*/  LOP3.LUT P0, RZ, R22, 0x8000, RZ, 0xc0, !PT ;  /* 0x0000800016ff7812 */ /* 0x000fe2000780c0ff */
[----:B------:R-:W4:Y:S01]  /*0980*/  @P2 LDG.E R24, desc[UR6][R14.64+0xd8] ;  /* 0x0000d8060e182981 */ /* 0x000f22000c1e1900 */
[----:B------:R-:W-:-:S03]  /*0990*/  @P1 LOP3.LUT R7, R7, R16, RZ, 0x3c, !PT ;  /* 0x0000001007071212 */ /* 0x000fc600078e3cff */
[----:B------:R-:W4:Y:S01]  /*09a0*/  @P2 LDG.E R22, desc[UR6][R14.64+0xd0] ;  /* 0x0000d0060e162981 */ /* 0x000f22000c1e1900 */
[----:B------:R-:W-:-:S03]  /*09b0*/  @P1 LOP3.LUT R3, R3, R26, RZ, 0x3c, !PT ;  /* 0x0000001a03031212 */ /* 0x000fc600078e3cff */
[----:B------:R-:W4:Y:S01]  /*09c0*/  @P3 LDG.E R16, desc[UR6][R14.64+0xe4] ;  /* 0x0000e4060e103981 */ /* 0x000f22000c1e1900 */
[----:B------:R-:W-:-:S03]  /*09d0*/  @P1 LOP3.LUT R6, R6, R23, RZ, 0x3c, !PT ;  /* 0x0000001706061212 */ /* 0x000fc600078e3cff */
[----:B------:R-:W4:Y:S01]  /*09e0*/  @P3 LDG.E R26, desc[UR6][R14.64+0xdc] ;  /* 0x0000dc060e1a3981 */ /* 0x000f22000c1e1900 */
[----:B------:R-:W-:-:S03]  /*09f0*/  @P1 LOP3.LUT R4, R4, R17, RZ, 0x3c, !PT ;  /* 0x0000001104041212 */ /* 0x000fc600078e3cff */
        /* <DEDUP_REMOVED lines=43> */
[----:B------:R-:W-:-:S04]  /*0cb0*/  UIADD3 UR4, UPT, UPT, UR4, 0x10, URZ ;  /* 0x0000001004047890 */ /* 0x000fc8000fffe0ff */
[----:B------:R-:W-:Y:S01]  /*0cc0*/  UISETP.NE.AND UP0, UPT, UR4, 0x20, UPT ;  /* 0x000000200400788c */ /* 0x000fe2000bf05270 */
[----:B--2---:R-:W-:Y:S02]  /*0cd0*/  @P5 LOP3.LUT R5, R5, R18, RZ, 0x3c, !PT ;  /* 0x0000001205055212 */ /* 0x004fe400078e3cff */
[----:B---3--:R-:W-:Y:S02]  /*0ce0*/  @P6 LOP3.LUT R6, R6, R19, RZ, 0x3c, !PT ;  /* 0x0000001306066212 */ /* 0x008fe400078e3cff */
[----:B----4-:R-:W-:Y:S02]  /*0cf0*/  @P6 LOP3.LUT R3, R3, R20, RZ, 0x3c, !PT ;  /* 0x0000001403036212 */ /* 0x010fe400078e3cff */
[----:B------:R-:W-:Y:S02]  /*0d00*/  @P6 LOP3.LUT R4, R4, R21, RZ, 0x3c, !PT ;  /* 0x0000001504046212 */ /* 0x000fe400078e3cff */
[----:B------:R-:W-:Y:S02]  /*0d10*/  @P6 LOP3.LUT R7, R7, R22, RZ, 0x3c, !PT ;  /* 0x0000001607076212 */ /* 0x000fe400078e3cff */
[----:B------:R-:W-:-:S02]  /*0d20*/  @P6 LOP3.LUT R5, R5, R16, RZ, 0x3c, !PT ;  /* 0x0000001005056212 */ /* 0x000fc400078e3cff */
[----:B------:R-:W-:Y:S02]  /*0d30*/  @P0 LOP3.LUT R3, R3, R24, RZ, 0x3c, !PT ;  /* 0x0000001803030212 */ /* 0x000fe400078e3cff */
[----:B------:R-:W-:Y:S02]  /*0d40*/  @P0 LOP3.LUT R5, R5, R28, RZ, 0x3c, !PT ;  /* 0x0000001c05050212 */ /* 0x000fe400078e3cff */
[----:B------:R-:W-:Y:S02]  /*0d50*/  @P0 LOP3.LUT R7, R7, R26, RZ, 0x3c, !PT ;  /* 0x0000001a07070212 */ /* 0x000fe400078e3cff */
[----:B------:R-:W-:Y:S02]  /*0d60*/  @P0 LOP3.LUT R4, R4, R23, RZ, 0x3c, !PT ;  /* 0x0000001704040212 */ /* 0x000fe400078e3cff */
[----:B------:R-:W-:Y:S01]  /*0d70*/  @P0 LOP3.LUT R6, R6, R17, RZ, 0x3c, !PT ;  /* 0x0000001106060212 */ /* 0x000fe200078e3cff */
[----:B------:R-:W-:Y:S06]  /*0d80*/  BRA.U UP0, `(.L_x_85) ;  /* 0xfffffff500487547 */ /* 0x000fec000b83ffff */
[----:B------:R-:W-:-:S05]  /*0d90*/  VIADD R0, R0, 0x1 ;  /* 0x0000000100007836 */ /* 0x000fca0000000000 */
[----:B------:R-:W-:-:S13]  /*0da0*/  ISETP.NE.AND P0, PT, R0, 0x5, PT ;  /* 0x000000050000780c */ /* 0x000fda0003f05270 */
[----:B------:R-:W-:Y:S05]  /*0db0*/  @P0 BRA `(.L_x_86) ;  /* 0xfffffff400300947 */ /* 0x000fea000383ffff */
[----:B------:R-:W-:Y:S01]  /*0dc0*/  LOP3.LUT R0, R2, 0x3, RZ, 0xc0, !PT ;  /* 0x0000000302007812 */ /* 0x000fe200078ec0ff */
[----:B------:R0:W-:Y:S03]  /*0dd0*/  STL.64 [R1+0x8], R6 ;  /* 0x0000080601007387 */ /* 0x0001e60000100a00 */
[----:B------:R-:W-:Y:S01]  /*0de0*/  ISETP.NE.U32.AND P0, PT, R0, 0x1, PT ;  /* 0x000000010000780c */ /* 0x000fe20003f05070 */
[----:B------:R0:W-:Y:S03]  /*0df0*/  STL.64 [R1+0x10], R4 ;  /* 0x0000100401007387 */ /* 0x0001e60000100a00 */
[----:B------:R-:W-:Y:S01]  /*0e00*/  ISETP.NE.AND.EX P0, PT, RZ, RZ, PT, P0 ;  /* 0x000000ffff00720c */ /* 0x000fe20003f05300 */
[----:B------:R0:W-:-:S12]  /*0e10*/  STL [R1+0x4], R3 ;  /* 0x0000040301007387 */ /* 0x0001d80000100800 */
[----:B0-----:R-:W-:Y:S05]  /*0e20*/  @!P0 BRA `(.L_x_84) ;  /* 0x0000001800088947 */ /* 0x001fea0003800000 */
[----:B------:R-:W-:Y:S01]  /*0e30*/  UMOV UR4, URZ ;  /* 0x000000ff00047c82 */ /* 0x000fe20008000000 */
[----:B------:R-:W-:Y:S01]  /*0e40*/  UMOV UR5, URZ ;  /* 0x000000ff00057c82 */ /* 0x000fe20008000000 */
[----:B------:R-:W-:Y:S02]  /*0e50*/  IMAD.MOV.U32 R0, RZ, RZ, RZ ;  /* 0x000000ffff007224 */ /* 0x000fe400078e00ff */
[----:B------:R-:W-:Y:S02]  /*0e60*/  IMAD.MOV.U32 R4, RZ, RZ, RZ ;  /* 0x000000ffff047224 */ /* 0x000fe400078e00ff */
[----:B------:R-:W-:Y:S02]  /*0e70*/  IMAD.MOV.U32 R7, RZ, RZ, RZ ;  /* 0x000000ffff077224 */ /* 0x000fe400078e00ff */
[----:B------:R-:W-:Y:S02]  /*0e80*/  IMAD.MOV.U32 R3, RZ, RZ, RZ ;  /* 0x000000ffff037224 */ /* 0x000fe400078e00ff */
[----:B------:R-:W-:-:S02]  /*0e90*/  IMAD.U32 R5, RZ, RZ, UR4 ;  /* 0x00000004ff057e24 */ /* 0x000fc4000f8e00ff */
[----:B------:R-:W-:-:S07]  /*0ea0*/  IMAD.U32 R6, RZ, RZ, UR5 ;  /* 0x00000005ff067e24 */ /* 0x000fce000f8e00ff */
.L_x_88:
[----:B------:R-:W-:-:S06]  /*0eb0*/  IMAD R12, R0, 0x4, R1 ;  /* 0x00000004000c7824 */ /* 0x000fcc00078e0201 */
[----:B------:R-:W5:Y:S01]  /*0ec0*/  LDL R12, [R12+0x4] ;  /* 0x000004000c0c7983 */ /* 0x000f620000100800 */
[----:B------:R-:W-:-:S05]  /*0ed0*/  UMOV UR4, URZ ;  /* 0x000000ff00047c82 */ /* 0x000fca0008000000 */
.L_x_87:
        /* <DEDUP_REMOVED lines=178> */
[----:B------:R0:W-:Y:S03]  /*1a00*/  STL [R1+0x4], R3 ;  /* 0x0000040301007387 */ /* 0x0001e60000100800 */
[----:B------:R-:W-:Y:S01]  /*1a10*/  ISETP.NE.U32.AND P0, PT, R0, 0x3, PT ;  /* 0x000000030000780c */ /* 0x000fe20003f05070 */
[----:B------:R0:W-:Y:S03]  /*1a20*/  STL.64 [R1+0x8], R6 ;  /* 0x0000080601007387 */ /* 0x0001e60000100a00 */
[----:B------:R-:W-:Y:S01]  /*1a30*/  ISETP.NE.AND.EX P0, PT, RZ, RZ, PT, P0 ;  /* 0x000000ffff00720c */ /* 0x000fe20003f05300 */
[----:B------:R0:W-:-:S12]  /*1a40*/  STL.64 [R1+0x10], R4 ;  /* 0x0000100401007387 */ /* 0x0001d80000100a00 */
[----:B0-----:R-:W-:Y:S05]  /*1a50*/  @P0 BRA `(.L_x_84) ;  /* 0x0000000800fc0947 */ /* 0x001fea0003800000 */
        /* <DEDUP_REMOVED lines=8> */
.L_x_90:
[----:B------:R-:W-:-:S06]  /*1ae0*/  IMAD R12, R0, 0x4, R1 ;  /* 0x00000004000c7824 */ /* 0x000fcc00078e0201 */
[----:B------:R-:W5:Y:S01]  /*1af0*/  LDL R12, [R12+0x4] ;  /* 0x000004000c0c7983 */ /* 0x000f620000100800 */
[----:B------:R-:W-:-:S05]  /*1b00*/  UMOV UR4, URZ ;  /* 0x000000ff00047c82 */ /* 0x000fca0008000000 */
.L_x_89:
        /* <DEDUP_REMOVED lines=177> */
[----:B------:R0:W-:Y:S04]  /*2620*/  STL [R1+0x4], R3 ;  /* 0x0000040301007387 */ /* 0x0001e80000100800 */
[----:B------:R0:W-:Y:S04]  /*2630*/  STL.64 [R1+0x8], R6 ;  /* 0x0000080601007387 */ /* 0x0001e80000100a00 */
[----:B------:R0:W-:Y:S02]  /*2640*/  STL.64 [R1+0x10], R4 ;  /* 0x0000100401007387 */ /* 0x0001e40000100a00 */
.L_x_84:
[----:B------:R-:W-:Y:S05]  /*2650*/  BSYNC.RECONVERGENT B1 ;  /* 0x0000000000017941 */ /* 0x000fea0003800200 */
.L_x_83:
[C---:B------:R-:W-:Y:S01]  /*2660*/  ISETP.GT.U32.AND P0, PT, R2.reuse, 0x3, PT ;  /* 0x000000030200780c */ /* 0x040fe20003f04070 */
[----:B------:R-:W-:Y:S01]  /*2670*/  VIADD R11, R11, 0x1 ;  /* 0x000000010b0b7836 */ /* 0x000fe20000000000 */
[--C-:B------:R-:W-:Y:S02]  /*2680*/  SHF.R.U64 R2, R2, 0x2, R13.reuse ;  /* 0x0000000202027819 */ /* 0x100fe4000000120d */
[----:B------:R-:W-:Y:S02]  /*2690*/  ISETP.GT.U32.AND.EX P0, PT, R13, RZ, PT, P0 ;  /* 0x000000ff0d00720c */ /* 0x000fe40003f04100 */
[----:B------:R-:W-:-:S11]  /*26a0*/  SHF.R.U32.HI R13, RZ, 0x2, R13 ;  /* 0x00000002ff0d7819 */ /* 0x000fd6000001160d */
[----:B------:R-:W-:Y:S05]  /*26b0*/  @P0 BRA `(.L_x_91) ;  /* 0xffffffd800c40947 */ /* 0x000fea000383ffff */
.L_x_82:
[----:B------:R-:W-:Y:S05]  /*26c0*/  BSYNC.RECONVERGENT B0 ;  /* 0x0000000000007941 */ /* 0x000fea0003800200 */
.L_x_81:
[----:B------:R-:W1:Y:S01]  /*26d0*/  LDCU UR4, c[0x0][0x394] ;  /* 0x00007280ff0477ac */ /* 0x000e620008000800 */
[----:B------:R-:W-:Y:S01]  /*26e0*/  SHF.R.U32.HI R0, RZ, 0x2, R3 ;  /* 0x00000002ff007819 */ /* 0x000fe20000011603 */
[----:B------:R-:W2:Y:S01]  /*26f0*/  LDC R8, c[0x0][0x398] ;  /* 0x0000e600ff087b82 */ /* 0x000ea20000000800 */
[----:B------:R-:W-:Y:S01]  /*2700*/  SHF.R.U32.HI R9, RZ, 0x2, R6 ;  /* 0x00000002ff097819 */ /* 0x000fe20000011606 */
[----:B------:R-:W3:Y:S01]  /*2710*/  LDCU.128 UR8, c[0x0][0x380] ;  /* 0x00007000ff0877ac */ /* 0x000ee20008000c00 */
[----:B------:R-:W-:Y:S01]  /*2720*/  LOP3.LUT R0, R0, R3, RZ, 0x3c, !PT ;  /* 0x0000000300007212 */ /* 0x000fe200078e3cff */
[----:B0-----:R-:W-:Y:S01]  /*2730*/  IMAD.SHL.U32 R3, R5, 0x10, RZ ;  /* 0x0000001005037824 */ /* 0x001fe200078e00ff */
[----:B------:R-:W-:Y:S01]  /*2740*/  LOP3.LUT R9, R9, R6, RZ, 0x3c, !PT ;  /* 0x0000000609097212 */ /* 0x000fe200078e3cff */
[----:B------:R-:W-:Y:S02]  /*2750*/  IMAD.MOV.U32 R6, RZ, RZ, RZ ;  /* 0x000000ffff067224 */ /* 0x000fe400078e00ff */
[----:B------:R-:W-:-:S05]  /*2760*/  IMAD.SHL.U32 R2, R0, 0x2, RZ ;  /* 0x0000000200027824 */ /* 0x000fca00078e00ff */
[----:B------:R-:W-:Y:S01]  /*2770*/  LOP3.LUT R2, R0, R2, R3, 0x96, !PT ;  /* 0x0000000200027212 */ /* 0x000fe200078e9603 */
[----:B------:R-:W-:Y:S01]  /*2780*/  IMAD.SHL.U32 R3, R9, 0x2, RZ ;  /* 0x0000000209037824 */ /* 0x000fe200078e00ff */
[----:B-1----:R-:W0:Y:S02]  /*2790*/  I2F.U32.RP R4, UR4 ;  /* 0x0000000400047d06 */ /* 0x002e240008209000 */
[----:B------:R-:W-:-:S05]  /*27a0*/  LOP3.LUT R2, R2, R5, RZ, 0x3c, !PT ;  /* 0x0000000502027212 */ /* 0x000fca00078e3cff */
[----:B------:R-:W-:Y:S01]  /*27b0*/  IMAD.SHL.U32 R0, R2, 0x10, RZ ;  /* 0x0000001002007824 */ /* 0x000fe200078e00ff */
[----:B--2---:R-:W-:-:S04]  /*27c0*/  LOP3.LUT R8, R8, 0xaad26b49, RZ, 0x3c, !PT ;  /* 0xaad26b4908087812 */ /* 0x004fc800078e3cff */
[----:B------:R-:W-:Y:S01]  /*27d0*/  LOP3.LUT R3, R9, R3, R0, 0x96, !PT ;  /* 0x0000000309037212 */ /* 0x000fe200078e9600 */
[----:B------:R-:W-:Y:S01]  /*27e0*/  IMAD R8, R8, 0x4182bed5, RZ ;  /* 0x4182bed508087824 */ /* 0x000fe200078e02ff */
[----:B0-----:R-:W0:Y:S02]  /*27f0*/  MUFU.RCP R4, R4 ;  /* 0x0000000400047308 */ /* 0x001e240000001000 */
[----:B------:R-:W-:Y:S02]  /*2800*/  LOP3.LUT R3, R3, R2, RZ, 0x3c, !PT ;  /* 0x0000000203037212 */ /* 0x000fe400078e3cff */
[----:B------:R-:W-:Y:S01]  /*2810*/  IADD3 R2, PT, PT, R8, -0x26039c23, R2 ;  /* 0xd9fc63dd08027810 */ /* 0x000fe20007ffe002 */
[----:B0-----:R-:W-:Y:S01]  /*2820*/  VIADD R7, R4, 0xffffffe ;  /* 0x0ffffffe04077836 */ /* 0x001fe20000000000 */
[----:B------:R-:W-:-:S05]  /*2830*/  IADD3 R4, PT, PT, R8, -0x25fe145e, R3 ;  /* 0xda01eba208047810 */ /* 0x000fca0007ffe003 */
[----:B------:R-:W0:Y:S02]  /*2840*/  F2I.FTZ.U32.TRUNC.NTZ R7, R7 ;  /* 0x0000000700077305 */ /* 0x000e24000021f000 */
[----:B0-----:R-:W-:-:S04]  /*2850*/  IMAD.MOV R5, RZ, RZ, -R7 ;  /* 0x000000ffff057224 */ /* 0x001fc800078e0a07 */
[----:B------:R-:W-:-:S04]  /*2860*/  IMAD R5, R5, UR4, RZ ;  /* 0x0000000405057c24 */ /* 0x000fc8000f8e02ff */
[----:B------:R-:W-:-:S06]  /*2870*/  IMAD.HI.U32 R7, R7, R5, R6 ;  /* 0x0000000507077227 */ /* 0x000fcc00078e0006 */
[----:B------:R-:W-:-:S04]  /*2880*/  IMAD.HI.U32 R0, R7, R2, RZ ;  /* 0x0000000207007227 */ /* 0x000fc800078e00ff */
[----:B------:R-:W-:-:S04]  /*2890*/  IMAD.HI.U32 R7, R7, R4, RZ ;  /* 0x0000000407077227 */ /* 0x000fc800078e00ff */
[----:B------:R-:W-:Y:S02]  /*28a0*/  IMAD.MOV R3, RZ, RZ, -R0 ;  /* 0x000000ffff037224 */ /* 0x000fe400078e0a00 */
[----:B------:R-:W-:Y:S02]  /*28b0*/  IMAD.MOV R7, RZ, RZ, -R7 ;  /* 0x000000ffff077224 */ /* 0x000fe400078e0a07 */
[----:B------:R-:W-:Y:S01]  /*28c0*/  IMAD R0, R3, UR4, R2 ;  /* 0x0000000403007c24 */ /* 0x000fe2000f8e0202 */
[----:B------:R-:W-:Y:S01]  /*28d0*/  SHF.R.S32.HI R3, RZ, 0x1f, R10 ;  /* 0x0000001fff037819 */ /* 0x000fe2000001140a */
[----:B------:R-:W-:Y:S01]  /*28e0*/  IMAD R6, R7, UR4, R4 ;  /* 0x0000000407067c24 */ /* 0x000fe2000f8e0204 */
[----:B------:R-:W-:Y:S01]  /*28f0*/  LOP3.LUT R7, RZ, UR4, RZ, 0x33, !PT ;  /* 0x00000004ff077c12 */ /* 0x000fe2000f8e33ff */
[----:B------:R-:W-:Y:S01]  /*2900*/  IMAD.SHL.U32 R4, R10, 0x4, RZ ;  /* 0x000000040a047824 */ /* 0x000fe200078e00ff */
[----:B------:R-:W-:Y:S02]  /*2910*/  ISETP.GE.U32.AND P0, PT, R0, UR4, PT ;  /* 0x0000000400007c0c */ /* 0x000fe4000bf06070 */
[----:B------:R-:W-:-:S02]  /*2920*/  ISETP.GE.U32.AND P1, PT, R6, UR4, PT ;  /* 0x0000000406007c0c */ /* 0x000fc4000bf26070 */
[----:B------:R-:W-:Y:S02]  /*2930*/  SHF.L.U64.HI R10, R10, 0x2, R3 ;  /* 0x000000020a0a7819 */ /* 0x000fe40000010203 */
[C---:B---3--:R-:W-:Y:S02]  /*2940*/  IADD3 R2, P3, PT, R4.reuse, UR8, RZ ;  /* 0x0000000804027c10 */ /* 0x048fe4000ff7e0ff */
[----:B------:R-:W-:Y:S02]  /*2950*/  IADD3 R4, P4, PT, R4, UR10, RZ ;  /* 0x0000000a04047c10 */ /* 0x000fe4000ff9e0ff */
[C---:B------:R-:W-:Y:S02]  /*2960*/  IADD3.X R3, PT, PT, R10.reuse, UR9, RZ, P3, !PT ;  /* 0x000000090a037c10 */ /* 0x040fe40009ffe4ff */
[----:B------:R-:W-:Y:S01]  /*2970*/  IADD3.X R5, PT, PT, R10, UR11, RZ, P4, !PT ;  /* 0x0000000b0a057c10 */ /* 0x000fe2000a7fe4ff */
[----:B------:R-:W-:Y:S02]  /*2980*/  @P0 VIADD R0, R0, -UR4 ;  /* 0x8000000400000c36 */ /* 0x000fe40008000000 */
[----:B------:R-:W-:Y:S01]  /*2990*/  @P1 VIADD R6, R6, -UR4 ;  /* 0x8000000406061c36 */ /* 0x000fe20008000000 */
[----:B------:R-:W-:-:S02]  /*29a0*/  ISETP.NE.U32.AND P1, PT, RZ, UR4, PT ;  /* 0x00000004ff007c0c */ /* 0x000fc4000bf25070 */
[----:B------:R-:W-:Y:S02]  /*29b0*/  ISETP.GE.U32.AND P0, PT, R0, UR4, PT ;  /* 0x0000000400007c0c */ /* 0x000fe4000bf06070 */
[----:B------:R-:W-:-:S11]  /*29c0*/  ISETP.GE.U32.AND P2, PT, R6, UR4, PT ;  /* 0x0000000406007c0c */ /* 0x000fd6000bf46070 */
[----:B------:R-:W-:Y:S02]  /*29d0*/  @P0 VIADD R0, R0, -UR4 ;  /* 0x8000000400000c36 */ /* 0x000fe40008000000 */
[----:B------:R-:W-:-:S03]  /*29e0*/  @P2 VIADD R6, R6, -UR4 ;  /* 0x8000000406062c36 */ /* 0x000fc60008000000 */
[C---:B------:R-:W-:Y:S02]  /*29f0*/  SEL R9, R7.reuse, R0, !P1 ;  /* 0x0000000007097207 */ /* 0x040fe40004800000 */
[----:B------:R-:W-:-:S03]  /*2a00*/  SEL R7, R7, R6, !P1 ;  /* 0x0000000607077207 */ /* 0x000fc60004800000 */
[----:B------:R-:W-:Y:S04]  /*2a10*/  STG.E desc[UR6][R2.64], R9 ;  /* 0x0000000902007986 */ /* 0x000fe8000c101906 */
[----:B------:R-:W-:Y:S01]  /*2a20*/  STG.E desc[UR6][R4.64], R7 ;  /* 0x0000000704007986 */ /* 0x000fe2000c101906 */
[----:B------:R-:W-:Y:S05]  /*2a30*/  EXIT ;  /* 0x000000000000794d */ /* 0x000fea0003800000 */
.L_x_92:
        /* <DEDUP_REMOVED lines=12> */
.L_x_96:


//--------------------- .nv.global.init           --------------------------
	.section	.nv.global.init,"aw",@progbits
	.align	4
.nv.global.init:
	.type		mrg32k3aM1SubSeq,@object
	.size		mrg32k3aM1SubSeq,(mrg32k3aM2SubSeq - mrg32k3aM1SubSeq)
mrg32k3aM1SubSeq:
        /*0000*/ 	.byte	0x0b, 0xcc, 0xee, 0x04, 0x73, 0x29, 0x8b, 0x6f, 0xf6, 0x53, 0x03, 0xf6, 0x23, 0xf6, 0xea, 0xda
        /* <DEDUP_REMOVED lines=125> */
	.type		mrg32k3aM2SubSeq,@object
	.size		mrg32k3aM2SubSeq,(mrg32k3aM1 - mrg32k3aM2SubSeq)
mrg32k3aM2SubSeq:
        /* <DEDUP_REMOVED lines=126> */
	.type		mrg32k3aM1,@object
	.size		mrg32k3aM1,(mrg32k3aM1Seq - mrg32k3aM1)
mrg32k3aM1:
        /* <DEDUP_REMOVED lines=144> */
	.type		mrg32k3aM1Seq,@object
	.size		mrg32k3aM1Seq,(mrg32k3aM2 - mrg32k3aM1Seq)
mrg32k3aM1Seq:
        /* <DEDUP_REMOVED lines=144> */
	.type		mrg32k3aM2,@object
	.size		mrg32k3aM2,(mrg32k3aM2Seq - mrg32k3aM2)
mrg32k3aM2:
        /* <DEDUP_REMOVED lines=144> */
	.type		mrg32k3aM2Seq,@object
	.size		mrg32k3aM2Seq,(precalc_xorwow_matrix - mrg32k3aM2Seq)
mrg32k3aM2Seq:
        /* <DEDUP_REMOVED lines=144> */
	.type		precalc_xorwow_matrix,@object
	.size		precalc_xorwow_matrix,(precalc_xorwow_offset_matrix - precalc_xorwow_matrix)
precalc_xorwow_matrix:
        /* <DEDUP_REMOVED lines=6400> */
	.type		precalc_xorwow_offset_matrix,@object
	.size		precalc_xorwow_offset_matrix,(.L_1 - precalc_xorwow_offset_matrix)
precalc_xorwow_offset_matrix:
        /* <DEDUP_REMOVED lines=6400> */
.L_1:


//--------------------- .nv.shared.reserved.0     --------------------------
	.section	.nv.shared.reserved.0,"aw",@nobits
	.weak		__nv_reservedSMEM_offset_0_alias
	.size		__nv_reservedSMEM_offset_0_alias, 0, 64
	.other		__nv_reservedSMEM_offset_0_alias,@"STO_CUDA_RESERVED_SHARED STV_DEFAULT"
__nv_reservedSMEM_offset_0_alias:
	.zero		0
	.zero		64


//--------------------- .nv.constant0._Z14pagerankKernelPiS_PfS0_if --------------------------
	.section	.nv.constant0._Z14pagerankKernelPiS_PfS0_if,"a",@progbits
	.sectionflags	@""
	.align	4
.nv.constant0._Z14pagerankKernelPiS_PfS0_if:
	.zero		936


//--------------------- .nv.constant0._Z10countEdgesPiS_i --------------------------
	.section	.nv.constant0._Z10countEdgesPiS_i,"a",@progbits
	.sectionflags	@""
	.align	4
.nv.constant0._Z10countEdgesPiS_i:
	.zero		916


//--------------------- .nv.constant0._Z24random_graph_initializerPiS_iij --------------------------
	.section	.nv.constant0._Z24random_graph_initializerPiS_iij,"a",@progbits
	.sectionflags	@""
	.align	4
.nv.constant0._Z24random_graph_initializerPiS_iij:
	.zero		924


//--------------------- SYMBOLS --------------------------

	.type		.nv.reservedSmem.offset0,@object
	.size		.nv.reservedSmem.offset0,0x4
